// auto-generated by cutlass_sweep.gemm — config: {"arch": "sm_100", "cluster_m": 1, "cluster_n": 1, "dtype": "e4m3", "dtype_b": "e4m3", "layout": "nt", "stages": 0, "tile_k": 64, "tile_m": 128, "tile_n": 256}
#include "cutlass/cutlass.h"
#include "cutlass/gemm/collective/collective_builder.hpp"
#include "cutlass/gemm/device/gemm_universal_adapter.h"
#include "cutlass/gemm/kernel/gemm_universal.hpp"
#include "cutlass/epilogue/collective/collective_builder.hpp"

using ElemA = cutlass::float_e4m3_t;
using ElemB = cutlass::float_e4m3_t;
using ElemCD = cutlass::float_e4m3_t;
using Acc  = float;
using TileShape    = cute::Shape<cute::_128, cute::_256, cute::_64>;
using ClusterShape = cute::Shape<cute::_1, cute::_1, cute::_1>;

using CollectiveEpilogue = typename cutlass::epilogue::collective::CollectiveBuilder<
    cutlass::arch::Sm100, cutlass::arch::OpClassTensorOp,
    TileShape, ClusterShape,
    cutlass::epilogue::collective::EpilogueTileAuto,
    Acc, Acc,
    ElemCD, cutlass::layout::RowMajor, 128 / cutlass::sizeof_bits<ElemCD>::value,
    ElemCD, cutlass::layout::RowMajor, 128 / cutlass::sizeof_bits<ElemCD>::value,
    cutlass::epilogue::collective::EpilogueScheduleAuto
  >::CollectiveOp;

using CollectiveMainloop = typename cutlass::gemm::collective::CollectiveBuilder<
    cutlass::arch::Sm100, cutlass::arch::OpClassTensorOp,
    ElemA, cutlass::layout::RowMajor, 128 / cutlass::sizeof_bits<ElemA>::value,
    ElemB, cutlass::layout::ColumnMajor, 128 / cutlass::sizeof_bits<ElemB>::value,
    Acc,
    TileShape, ClusterShape,
    cutlass::gemm::collective::StageCountAutoCarveout<static_cast<int>(sizeof(typename CollectiveEpilogue::SharedStorage))>,
    cutlass::gemm::collective::KernelScheduleAuto
  >::CollectiveOp;

using GemmKernel = cutlass::gemm::kernel::GemmUniversal<
    cute::Shape<int,int,int,int>,
    CollectiveMainloop,
    CollectiveEpilogue
>;
using Gemm = cutlass::gemm::device::GemmUniversalAdapter<GemmKernel>;

// Force the device kernel symbol into the cubin without needing a host main.
auto* _anchor = &cutlass::device_kernel<GemmKernel>;


// ===== COMPILED SASS (sm_100a) =====

	.target	sm_100a

	.elftype	@"ET_EXEC"


//--------------------- .note.nv.tkinfo           --------------------------
	.section	.note.nv.tkinfo,"",@"SHT_NOTE"
	.sectionflags	@"SHF_NOTE_NV_TKINFO"
	.tkinfo
        /*0018*/ 	.word	0x00000002
        /*0030*/ 	.string	""
        /*0030*/ 	.string	"ptxas"
        /*0030*/ 	.string	"Cuda compilation tools, release 13.0, V13.0.88"
        /*0030*/ 	.string	"Build cuda_13.0.r13.0/compiler.36424714_0"
        /*0030*/ 	.string	"-arch sm_100a -m 64 "



//--------------------- .note.nv.cuinfo           --------------------------
	.section	.note.nv.cuinfo,"",@"SHT_NOTE"
	.sectionflags	@"SHF_NOTE_NV_CUINFO"
        /*0018*/ 	.short	0x0002
        /*001a*/ 	.short	0x0064
        /*001c*/ 	.short	0x0082
	.zero		2


//--------------------- .nv.info                  --------------------------
	.section	.nv.info,"",@"SHT_CUDA_INFO"
	.align	4


	//----- nvinfo : EIATTR_REGCOUNT
	.align		4
        /*0000*/ 	.byte	0x04, 0x2f
        /*0002*/ 	.short	(.L_20 - .L_19)
	.align		4
.L_19:
        /*0004*/ 	.word	index@(_ZN7cutlass13device_kernelINS_4gemm6kernel13GemmUniversalIN4cute5tupleIJiiiiEEENS1_10collective13CollectiveMmaINS1_35MainloopSm100TmaUmmaWarpSpecializedILi7ELi2ELi2ENS5_IJNS4_1CILi1EEESB_SB_EEEEENS5_IJNSA_ILi128EEENSA_ILi256EEENSA_ILi64EEEEEENS_12float_e4m3_tENS5_IJlSB_lEEESI_SJ_NS4_8TiledMMAINS4_8MMA_AtomIJNS4_10MMA_TraitsINS4_19SM100_MMA_F8F6F4_SSEJSI_SI_fSE_SF_NS4_17integral_constantINS4_4UMMA5MajorELSQ_0EEESR_NSO_INSP_7ScaleInELSS_0EEEST_EEEEEENS4_6LayoutISC_NS5_IJNSA_ILi0EEESX_SX_EEEEENS5_IJNS4_10UnderscoreES10_S10_EEEEENS4_13SM90_TMA_LOADENS4_14ComposedLayoutINS4_7SwizzleILi2ELi4ELi3EEENS4_18smem_ptr_flag_bitsILi8EEENSW_INS5_IJNSA_ILi8EEESG_EEENS5_IJSG_SB_EEEEEEEvNS4_8identityES13_S1D_vS1E_EENS_8epilogue10collective18CollectiveEpilogueINS1G_23Sm100TmaWarpSpecializedILi4ELi2ELi64ELb0ELb0EEEJSH_NS5_IJNSW_ISE_SB_EENSW_ISG_SB_EEEEESI_SJ_SI_SJ_NS1G_6fusion15FusionCallbacksIS1K_NS1O_17LinearCombinationISI_fSI_fLNS_15FloatRoundStyleE2EEESH_S1N_JEEENS4_5SM1004TMEM4LOAD26SM100_TMEM_LOAD_32dp32b64xES13_S1D_NS4_39AutoVectorizingCopyWithAssumedAlignmentILi128EEENS4_14SM90_TMA_STOREES1D_S1Z_S1Z_EEEvvEEEEvNT_6ParamsE)
        /*0008*/ 	.word	0x000000e0


	//----- nvinfo : EIATTR_FRAME_SIZE
	.align		4
.L_20:
        /*000c*/ 	.byte	0x04, 0x11
        /*000e*/ 	.short	(.L_22 - .L_21)
	.align		4
.L_21:
        /*0010*/ 	.word	index@($__internal_2_$__cuda_sm10x_tcgen05_guardrail_trap_unallocated_columns_being_dealloced)
        /*0014*/ 	.word	0x00000000


	//----- nvinfo : EIATTR_FRAME_SIZE
	.align		4
.L_22:
        /*0018*/ 	.byte	0x04, 0x11
        /*001a*/ 	.short	(.L_24 - .L_23)
	.align		4
.L_23:
        /*001c*/ 	.word	index@($__internal_1_$__cuda_sm10x_tcgen05_guardrail_trap_phase_invalid_during_alloc)
        /*0020*/ 	.word	0x00000000


	//----- nvinfo : EIATTR_FRAME_SIZE
	.align		4
.L_24:
        /*0024*/ 	.byte	0x04, 0x11
        /*0026*/ 	.short	(.L_26 - .L_25)
	.align		4
.L_25:
        /*0028*/ 	.word	index@($__internal_0_$__cuda_sm10x_tcgen05_guardrail_trap_col_being_dealloced_not_returned_by_alloc)
        /*002c*/ 	.word	0x00000000


	//----- nvinfo : EIATTR_FRAME_SIZE
	.align		4
.L_26:
        /*0030*/ 	.byte	0x04, 0x11
        /*0032*/ 	.short	(.L_28 - .L_27)
	.align		4
.L_27:
        /*0034*/ 	.word	index@(_ZN7cutlass13device_kernelINS_4gemm6kernel13GemmUniversalIN4cute5tupleIJiiiiEEENS1_10collective13CollectiveMmaINS1_35MainloopSm100TmaUmmaWarpSpecializedILi7ELi2ELi2ENS5_IJNS4_1CILi1EEESB_SB_EEEEENS5_IJNSA_ILi128EEENSA_ILi256EEENSA_ILi64EEEEEENS_12float_e4m3_tENS5_IJlSB_lEEESI_SJ_NS4_8TiledMMAINS4_8MMA_AtomIJNS4_10MMA_TraitsINS4_19SM100_MMA_F8F6F4_SSEJSI_SI_fSE_SF_NS4_17integral_constantINS4_4UMMA5MajorELSQ_0EEESR_NSO_INSP_7ScaleInELSS_0EEEST_EEEEEENS4_6LayoutISC_NS5_IJNSA_ILi0EEESX_SX_EEEEENS5_IJNS4_10UnderscoreES10_S10_EEEEENS4_13SM90_TMA_LOADENS4_14ComposedLayoutINS4_7SwizzleILi2ELi4ELi3EEENS4_18smem_ptr_flag_bitsILi8EEENSW_INS5_IJNSA_ILi8EEESG_EEENS5_IJSG_SB_EEEEEEEvNS4_8identityES13_S1D_vS1E_EENS_8epilogue10collective18CollectiveEpilogueINS1G_23Sm100TmaWarpSpecializedILi4ELi2ELi64ELb0ELb0EEEJSH_NS5_IJNSW_ISE_SB_EENSW_ISG_SB_EEEEESI_SJ_SI_SJ_NS1G_6fusion15FusionCallbacksIS1K_NS1O_17LinearCombinationISI_fSI_fLNS_15FloatRoundStyleE2EEESH_S1N_JEEENS4_5SM1004TMEM4LOAD26SM100_TMEM_LOAD_32dp32b64xES13_S1D_NS4_39AutoVectorizingCopyWithAssumedAlignmentILi128EEENS4_14SM90_TMA_STOREES1D_S1Z_S1Z_EEEvvEEEEvNT_6ParamsE)
        /*0038*/ 	.word	0x00000000


	//----- nvinfo : EIATTR_MIN_STACK_SIZE
	.align		4
.L_28:
        /*003c*/ 	.byte	0x04, 0x12
        /*003e*/ 	.short	(.L_30 - .L_29)
	.align		4
.L_29:
        /*0040*/ 	.word	index@(_ZN7cutlass13device_kernelINS_4gemm6kernel13GemmUniversalIN4cute5tupleIJiiiiEEENS1_10collective13CollectiveMmaINS1_35MainloopSm100TmaUmmaWarpSpecializedILi7ELi2ELi2ENS5_IJNS4_1CILi1EEESB_SB_EEEEENS5_IJNSA_ILi128EEENSA_ILi256EEENSA_ILi64EEEEEENS_12float_e4m3_tENS5_IJlSB_lEEESI_SJ_NS4_8TiledMMAINS4_8MMA_AtomIJNS4_10MMA_TraitsINS4_19SM100_MMA_F8F6F4_SSEJSI_SI_fSE_SF_NS4_17integral_constantINS4_4UMMA5MajorELSQ_0EEESR_NSO_INSP_7ScaleInELSS_0EEEST_EEEEEENS4_6LayoutISC_NS5_IJNSA_ILi0EEESX_SX_EEEEENS5_IJNS4_10UnderscoreES10_S10_EEEEENS4_13SM90_TMA_LOADENS4_14ComposedLayoutINS4_7SwizzleILi2ELi4ELi3EEENS4_18smem_ptr_flag_bitsILi8EEENSW_INS5_IJNSA_ILi8EEESG_EEENS5_IJSG_SB_EEEEEEEvNS4_8identityES13_S1D_vS1E_EENS_8epilogue10collective18CollectiveEpilogueINS1G_23Sm100TmaWarpSpecializedILi4ELi2ELi64ELb0ELb0EEEJSH_NS5_IJNSW_ISE_SB_EENSW_ISG_SB_EEEEESI_SJ_SI_SJ_NS1G_6fusion15FusionCallbacksIS1K_NS1O_17LinearCombinationISI_fSI_fLNS_15FloatRoundStyleE2EEESH_S1N_JEEENS4_5SM1004TMEM4LOAD26SM100_TMEM_LOAD_32dp32b64xES13_S1D_NS4_39AutoVectorizingCopyWithAssumedAlignmentILi128EEENS4_14SM90_TMA_STOREES1D_S1Z_S1Z_EEEvvEEEEvNT_6ParamsE)
        /*0044*/ 	.word	0x00000000
.L_30:


//--------------------- .nv.compat                --------------------------
	.section	.nv.compat,"",@"SHT_CUDA_COMPAT_INFO"
	.align	4
        /*0000*/ 	.byte	0x02, 0x09, 0x01, 0x00, 0x02, 0x02, 0x02, 0x00, 0x02, 0x05, 0x05, 0x00, 0x03, 0x07, 0x01, 0x01
        /*0010*/ 	.byte	0x02, 0x03, 0x01, 0x00, 0x02, 0x06, 0x01, 0x00, 0x04, 0x0b, 0x08, 0x00, 0x09, 0x00, 0x00, 0x00
        /*0020*/ 	.byte	0x00, 0x00, 0x00, 0x00


//--------------------- .nv.info._ZN7cutlass13device_kernelINS_4gemm6kernel13GemmUniversalIN4cute5tupleIJiiiiEEENS1_10collective13CollectiveMmaINS1_35MainloopSm100TmaUmmaWarpSpecializedILi7ELi2ELi2ENS5_IJNS4_1CILi1EEESB_SB_EEEEENS5_IJNSA_ILi128EEENSA_ILi256EEENSA_ILi64EEEEEENS_12float_e4m3_tENS5_IJlSB_lEEESI_SJ_NS4_8TiledMMAINS4_8MMA_AtomIJNS4_10MMA_TraitsINS4_19SM100_MMA_F8F6F4_SSEJSI_SI_fSE_SF_NS4_17integral_constantINS4_4UMMA5MajorELSQ_0EEESR_NSO_INSP_7ScaleInELSS_0EEEST_EEEEEENS4_6LayoutISC_NS5_IJNSA_ILi0EEESX_SX_EEEEENS5_IJNS4_10UnderscoreES10_S10_EEEEENS4_13SM90_TMA_LOADENS4_14ComposedLayoutINS4_7SwizzleILi2ELi4ELi3EEENS4_18smem_ptr_flag_bitsILi8EEENSW_INS5_IJNSA_ILi8EEESG_EEENS5_IJSG_SB_EEEEEEEvNS4_8identityES13_S1D_vS1E_EENS_8epilogue10collective18CollectiveEpilogueINS1G_23Sm100TmaWarpSpecializedILi4ELi2ELi64ELb0ELb0EEEJSH_NS5_IJNSW_ISE_SB_EENSW_ISG_SB_EEEEESI_SJ_SI_SJ_NS1G_6fusion15FusionCallbacksIS1K_NS1O_17LinearCombinationISI_fSI_fLNS_15FloatRoundStyleE2EEESH_S1N_JEEENS4_5SM1004TMEM4LOAD26SM100_TMEM_LOAD_32dp32b64xES13_S1D_NS4_39AutoVectorizingCopyWithAssumedAlignmentILi128EEENS4_14SM90_TMA_STOREES1D_S1Z_S1Z_EEEvvEEEEvNT_6ParamsE --------------------------
	.section	.nv.info._ZN7cutlass13device_kernelINS_4gemm6kernel13GemmUniversalIN4cute5tupleIJiiiiEEENS1_10collective13CollectiveMmaINS1_35MainloopSm100TmaUmmaWarpSpecializedILi7ELi2ELi2ENS5_IJNS4_1CILi1EEESB_SB_EEEEENS5_IJNSA_ILi128EEENSA_ILi256EEENSA_ILi64EEEEEENS_12float_e4m3_tENS5_IJlSB_lEEESI_SJ_NS4_8TiledMMAINS4_8MMA_AtomIJNS4_10MMA_TraitsINS4_19SM100_MMA_F8F6F4_SSEJSI_SI_fSE_SF_NS4_17integral_constantINS4_4UMMA5MajorELSQ_0EEESR_NSO_INSP_7ScaleInELSS_0EEEST_EEEEEENS4_6LayoutISC_NS5_IJNSA_ILi0EEESX_SX_EEEEENS5_IJNS4_10UnderscoreES10_S10_EEEEENS4_13SM90_TMA_LOADENS4_14ComposedLayoutINS4_7SwizzleILi2ELi4ELi3EEENS4_18smem_ptr_flag_bitsILi8EEENSW_INS5_IJNSA_ILi8EEESG_EEENS5_IJSG_SB_EEEEEEEvNS4_8identityES13_S1D_vS1E_EENS_8epilogue10collective18CollectiveEpilogueINS1G_23Sm100TmaWarpSpecializedILi4ELi2ELi64ELb0ELb0EEEJSH_NS5_IJNSW_ISE_SB_EENSW_ISG_SB_EEEEESI_SJ_SI_SJ_NS1G_6fusion15FusionCallbacksIS1K_NS1O_17LinearCombinationISI_fSI_fLNS_15FloatRoundStyleE2EEESH_S1N_JEEENS4_5SM1004TMEM4LOAD26SM100_TMEM_LOAD_32dp32b64xES13_S1D_NS4_39AutoVectorizingCopyWithAssumedAlignmentILi128EEENS4_14SM90_TMA_STOREES1D_S1Z_S1Z_EEEvvEEEEvNT_6ParamsE,"",@"SHT_CUDA_INFO"
	.sectionflags	@""
	.align	4


	//----- nvinfo : EIATTR_CUDA_API_VERSION
	.align		4
        /*0000*/ 	.byte	0x04, 0x37
        /*0002*/ 	.short	(.L_32 - .L_31)
.L_31:
        /*0004*/ 	.word	0x00000082


	//----- nvinfo : EIATTR_KPARAM_INFO
	.align		4
.L_32:
        /*0008*/ 	.byte	0x04, 0x17
        /*000a*/ 	.short	(.L_34 - .L_33)
.L_33:
        /*000c*/ 	.word	0x00000000
        /*0010*/ 	.short	0x0000
        /*0012*/ 	.short	0x0000
        /*0014*/ 	.byte	0x00, 0xf0, 0x01, 0x20


	//----- nvinfo : EIATTR_AT_ENTRY_FRAGMENTS
	.align		4
.L_34:
        /*0018*/ 	.byte	0x04, 0x4f
        /*001a*/ 	.short	(.L_36 - .L_35)


	//   ....[0]....
.L_35:
        /*001c*/ 	.word	0x00000006


	//----- nvinfo : EIATTR_RESERVED_SMEM_USED
	.align		4
.L_36:
        /*0020*/ 	.byte	0x01, 0x41
	.zero		2


	//----- nvinfo : EIATTR_SPARSE_MMA_MASK
	.align		4
        /*0024*/ 	.byte	0x03, 0x50
        /*0026*/ 	.short	0x0000


	//----- nvinfo : EIATTR_TCGEN05_1CTA_USED
	.align		4
        /*0028*/ 	.byte	0x01, 0x51
	.zero		2


	//----- nvinfo : EIATTR_MAXREG_COUNT
	.align		4
        /*002c*/ 	.byte	0x03, 0x1b
        /*002e*/ 	.short	0x00ff


	//----- nvinfo : EIATTR_NUM_BARRIERS
	.align		4
        /*0030*/ 	.byte	0x02, 0x4c
        /*0032*/ 	.byte	0x07
	.zero		1


	//----- nvinfo : EIATTR_EXTERNS
	.align		4
        /*0034*/ 	.byte	0x04, 0x0f
        /*0036*/ 	.short	(.L_38 - .L_37)


	//   ....[0]....
	.align		4
.L_37:
        /*0038*/ 	.word	index@(__assertfail)


	//----- nvinfo : EIATTR_MERCURY_ISA_VERSION
	.align		4
.L_38:
        /*003c*/ 	.byte	0x03, 0x5f
        /*003e*/ 	.short	0x0101


	//----- nvinfo : EIATTR_INT_WARP_WIDE_INSTR_OFFSETS
	.align		4
        /*0040*/ 	.byte	0x04, 0x31
        /*0042*/ 	.short	(.L_40 - .L_39)


	//   ....[0]....
.L_39:
        /*0044*/ 	.word	0x00001e00


	//   ....[1]....
        /*0048*/ 	.word	0x00003800


	//   ....[2]....
        /*004c*/ 	.word	0x00003820


	//   ....[3]....
        /*0050*/ 	.word	0x00003850


	//   ....[4]....
        /*0054*/ 	.word	0x00004190


	//   ....[5]....
        /*0058*/ 	.word	0x00004200


	//   ....[6]....
        /*005c*/ 	.word	0x000042e0


	//   ....[7]....
        /*0060*/ 	.word	0x00004360


	//   ....[8]....
        /*0064*/ 	.word	0x00004470


	//   ....[9]....
        /*0068*/ 	.word	0x00004500


	//   ....[10]....
        /*006c*/ 	.word	0x000046e0


	//   ....[11]....
        /*0070*/ 	.word	0x00004840


	//----- nvinfo : EIATTR_COOP_GROUP_MASK_REGIDS
	.align		4
.L_40:
        /*0074*/ 	.byte	0x04, 0x29
        /*0076*/ 	.short	(.L_42 - .L_41)


	//   ....[0]....
.L_41:
        /*0078*/ 	.word	0xffffffff


	//   ....[1]....
        /*007c*/ 	.word	0xffffffff


	//   ....[2]....
        /*0080*/ 	.word	0xffffffff


	//   ....[3]....
        /*0084*/ 	.word	0xffffffff


	//   ....[4]....
        /*0088*/ 	.word	0xffffffff


	//   ....[5]....
        /*008c*/ 	.word	0xffffffff


	//   ....[6]....
        /*0090*/ 	.word	0xffffffff


	//   ....[7]....
        /*0094*/ 	.word	0xffffffff


	//   ....[8]....
        /*0098*/ 	.word	0xffffffff


	//   ....[9]....
        /*009c*/ 	.word	0xffffffff


	//   ....[10]....
        /*00a0*/ 	.word	0xffffffff


	//   ....[11]....
        /*00a4*/ 	.word	0xffffffff


	//   ....[12]....
        /*00a8*/ 	.word	0xffffffff


	//----- nvinfo : EIATTR_COOP_GROUP_INSTR_OFFSETS
	.align		4
.L_42:
        /*00ac*/ 	.byte	0x04, 0x28
        /*00ae*/ 	.short	(.L_44 - .L_43)


	//   ....[0]....
.L_43:
        /*00b0*/ 	.word	0x00000090


	//   ....[1]....
        /*00b4*/ 	.word	0x000004d0


	//   ....[2]....
        /*00b8*/ 	.word	0x000006a0


	//   ....[3]....
        /*00bc*/ 	.word	0x00000840


	//   ....[4]....
        /*00c0*/ 	.word	0x00000940


	//   ....[5]....
        /*00c4*/ 	.word	0x00000ab0


	//   ....[6]....
        /*00c8*/ 	.word	0x00000c10


	//   ....[7]....
        /*00cc*/ 	.word	0x00001ce0


	//   ....[8]....
        /*00d0*/ 	.word	0x00002c70


	//   ....[9]....
        /*00d4*/ 	.word	0x00002e80


	//   ....[10]....
        /*00d8*/ 	.word	0x00002eb0


	//   ....[11]....
        /*00dc*/ 	.word	0x000036e0


	//   ....[12]....
        /*00e0*/ 	.word	0x00003910


	//----- nvinfo : EIATTR_VRC_CTA_INIT_COUNT
	.align		4
.L_44:
        /*00e4*/ 	.byte	0x02, 0x4a
        /*00e6*/ 	.byte	0x80
	.zero		1


	//----- nvinfo : EIATTR_SYSCALL_OFFSETS
	.align		4
        /*00e8*/ 	.byte	0x04, 0x46
        /*00ea*/ 	.short	(.L_46 - .L_45)


	//   ....[0]....
.L_45:
        /*00ec*/ 	.word	0x000052b0


	//   ....[1]....
        /*00f0*/ 	.word	0x000053f0


	//   ....[2]....
        /*00f4*/ 	.word	0x00005c50


	//   ....[3]....
        /*00f8*/ 	.word	0x00007270


	//   ....[4]....
        /*00fc*/ 	.word	0x00008820


	//   ....[5]....
        /*0100*/ 	.word	0x00009df0


	//----- nvinfo : EIATTR_MBARRIER_INSTR_OFFSETS
	.align		4
.L_46:
        /*0104*/ 	.byte	0x04, 0x39
        /*0106*/ 	.short	(.L_48 - .L_47)


	//   ....[0]....
.L_47:
        /*0108*/ 	.word	0x000005b0
        /*010c*/ 	.word	0x000000ff
        /*0110*/ 	.word	0x00000000
        /*0114*/ 	.short	0x0100
        /*0116*/ 	.byte	0x05
	.zero		1


	//   ....[1]....
        /*0118*/ 	.word	0x000005c0
        /*011c*/ 	.word	0x000000ff
        /*0120*/ 	.word	0x00000038
        /*0124*/ 	.short	0x0100
        /*0126*/ 	.byte	0x05
	.zero		1


	//   ....[2]....
        /*0128*/ 	.word	0x000005d0
        /*012c*/ 	.word	0x000000ff
        /*0130*/ 	.word	0x00000008
        /*0134*/ 	.short	0x0100
        /*0136*/ 	.byte	0x05
	.zero		1


	//   ....[3]....
        /*0138*/ 	.word	0x000005e0
        /*013c*/ 	.word	0x000000ff
        /*0140*/ 	.word	0x00000040
        /*0144*/ 	.short	0x0100
        /*0146*/ 	.byte	0x05
	.zero		1


	//   ....[4]....
        /*0148*/ 	.word	0x000005f0
        /*014c*/ 	.word	0x000000ff
        /*0150*/ 	.word	0x00000010
        /*0154*/ 	.short	0x0100
        /*0156*/ 	.byte	0x05
	.zero		1


	//   ....[5]....
        /*0158*/ 	.word	0x00000600
        /*015c*/ 	.word	0x000000ff
        /*0160*/ 	.word	0x00000048
        /*0164*/ 	.short	0x0100
        /*0166*/ 	.byte	0x05
	.zero		1


	//   ....[6]....
        /*0168*/ 	.word	0x00000610
        /*016c*/ 	.word	0x000000ff
        /*0170*/ 	.word	0x00000018
        /*0174*/ 	.short	0x0100
        /*0176*/ 	.byte	0x05
	.zero		1


	//   ....[7]....
        /*0178*/ 	.word	0x00000620
        /*017c*/ 	.word	0x000000ff
        /*0180*/ 	.word	0x00000050
        /*0184*/ 	.short	0x0100
        /*0186*/ 	.byte	0x05
	.zero		1


	//   ....[8]....
        /*0188*/ 	.word	0x00000630
        /*018c*/ 	.word	0x000000ff
        /*0190*/ 	.word	0x00000020
        /*0194*/ 	.short	0x0100
        /*0196*/ 	.byte	0x05
	.zero		1


	//   ....[9]....
        /*0198*/ 	.word	0x00000640
        /*019c*/ 	.word	0x000000ff
        /*01a0*/ 	.word	0x00000058
        /*01a4*/ 	.short	0x0100
        /*01a6*/ 	.byte	0x05
	.zero		1


	//   ....[10]....
        /*01a8*/ 	.word	0x00000650
        /*01ac*/ 	.word	0x000000ff
        /*01b0*/ 	.word	0x00000028
        /*01b4*/ 	.short	0x0100
        /*01b6*/ 	.byte	0x05
	.zero		1


	//   ....[11]....
        /*01b8*/ 	.word	0x00000660
        /*01bc*/ 	.word	0x000000ff
        /*01c0*/ 	.word	0x00000060
        /*01c4*/ 	.short	0x0100
        /*01c6*/ 	.byte	0x05
	.zero		1


	//   ....[12]....
        /*01c8*/ 	.word	0x00000670
        /*01cc*/ 	.word	0x000000ff
        /*01d0*/ 	.word	0x00000030
        /*01d4*/ 	.short	0x0100
        /*01d6*/ 	.byte	0x05
	.zero		1


	//   ....[13]....
        /*01d8*/ 	.word	0x00000680
        /*01dc*/ 	.word	0x000000ff
        /*01e0*/ 	.word	0x00000068
        /*01e4*/ 	.short	0x0100
        /*01e6*/ 	.byte	0x05
	.zero		1


	//   ....[14]....
        /*01e8*/ 	.word	0x000007b0
        /*01ec*/ 	.word	0x000000ff
        /*01f0*/ 	.word	0x00000070
        /*01f4*/ 	.short	0x0100
        /*01f6*/ 	.byte	0x07
	.zero		1


	//   ....[15]....
        /*01f8*/ 	.word	0x000007c0
        /*01fc*/ 	.word	0x000000ff
        /*0200*/ 	.word	0x00000090
        /*0204*/ 	.short	0x0100
        /*0206*/ 	.byte	0x07
	.zero		1


	//   ....[16]....
        /*0208*/ 	.word	0x000007d0
        /*020c*/ 	.word	0x000000ff
        /*0210*/ 	.word	0x00000078
        /*0214*/ 	.short	0x0100
        /*0216*/ 	.byte	0x07
	.zero		1


	//   ....[17]....
        /*0218*/ 	.word	0x000007e0
        /*021c*/ 	.word	0x000000ff
        /*0220*/ 	.word	0x00000098
        /*0224*/ 	.short	0x0100
        /*0226*/ 	.byte	0x07
	.zero		1


	//   ....[18]....
        /*0228*/ 	.word	0x000007f0
        /*022c*/ 	.word	0x000000ff
        /*0230*/ 	.word	0x00000080
        /*0234*/ 	.short	0x0100
        /*0236*/ 	.byte	0x07
	.zero		1


	//   ....[19]....
        /*0238*/ 	.word	0x00000800
        /*023c*/ 	.word	0x000000ff
        /*0240*/ 	.word	0x000000a0
        /*0244*/ 	.short	0x0100
        /*0246*/ 	.byte	0x07
	.zero		1


	//   ....[20]....
        /*0248*/ 	.word	0x00000810
        /*024c*/ 	.word	0x000000ff
        /*0250*/ 	.word	0x00000088
        /*0254*/ 	.short	0x0100
        /*0256*/ 	.byte	0x07
	.zero		1


	//   ....[21]....
        /*0258*/ 	.word	0x00000820
        /*025c*/ 	.word	0x000000ff
        /*0260*/ 	.word	0x000000a8
        /*0264*/ 	.short	0x0100
        /*0266*/ 	.byte	0x07
	.zero		1


	//   ....[22]....
        /*0268*/ 	.word	0x00000910
        /*026c*/ 	.word	0x000000ff
        /*0270*/ 	.word	0x000000b0
        /*0274*/ 	.short	0x0100
        /*0276*/ 	.byte	0x05
	.zero		1


	//   ....[23]....
        /*0278*/ 	.word	0x00000920
        /*027c*/ 	.word	0x000000ff
        /*0280*/ 	.word	0x000000b8
        /*0284*/ 	.short	0x0100
        /*0286*/ 	.byte	0x05
	.zero		1


	//   ....[24]....
        /*0288*/ 	.word	0x00000a60
        /*028c*/ 	.word	0x000000ff
        /*0290*/ 	.word	0x000000c0
        /*0294*/ 	.short	0x0100
        /*0296*/ 	.byte	0x05
	.zero		1


	//   ....[25]....
        /*0298*/ 	.word	0x00000a70
        /*029c*/ 	.word	0x000000ff
        /*02a0*/ 	.word	0x000000d0
        /*02a4*/ 	.short	0x0100
        /*02a6*/ 	.byte	0x05
	.zero		1


	//   ....[26]....
        /*02a8*/ 	.word	0x00000a80
        /*02ac*/ 	.word	0x000000ff
        /*02b0*/ 	.word	0x000000c8
        /*02b4*/ 	.short	0x0100
        /*02b6*/ 	.byte	0x05
	.zero		1


	//   ....[27]....
        /*02b8*/ 	.word	0x00000a90
        /*02bc*/ 	.word	0x000000ff
        /*02c0*/ 	.word	0x000000d8
        /*02c4*/ 	.short	0x0100
        /*02c6*/ 	.byte	0x05
	.zero		1


	//   ....[28]....
        /*02c8*/ 	.word	0x00000bc0
        /*02cc*/ 	.word	0x000000ff
        /*02d0*/ 	.word	0x000000e0
        /*02d4*/ 	.short	0x0100
        /*02d6*/ 	.byte	0x07
	.zero		1


	//   ....[29]....
        /*02d8*/ 	.word	0x00000bd0
        /*02dc*/ 	.word	0x000000ff
        /*02e0*/ 	.word	0x000000f0
        /*02e4*/ 	.short	0x0100
        /*02e6*/ 	.byte	0x07
	.zero		1


	//   ....[30]....
        /*02e8*/ 	.word	0x00000be0
        /*02ec*/ 	.word	0x000000ff
        /*02f0*/ 	.word	0x000000e8
        /*02f4*/ 	.short	0x0100
        /*02f6*/ 	.byte	0x07
	.zero		1


	//   ....[31]....
        /*02f8*/ 	.word	0x00000bf0
        /*02fc*/ 	.word	0x000000ff
        /*0300*/ 	.word	0x000000f8
        /*0304*/ 	.short	0x0100
        /*0306*/ 	.byte	0x07
	.zero		1


	//   ....[32]....
        /*0308*/ 	.word	0x00000ce0
        /*030c*/ 	.word	0x000000ff
        /*0310*/ 	.word	0x00000100
        /*0314*/ 	.short	0x0100
        /*0316*/ 	.byte	0x05
	.zero		1


	//   ....[33]....
        /*0318*/ 	.word	0x00000cf0
        /*031c*/ 	.word	0x000000ff
        /*0320*/ 	.word	0x00000110
        /*0324*/ 	.short	0x0100
        /*0326*/ 	.byte	0x05
	.zero		1


	//   ....[34]....
        /*0328*/ 	.word	0x00000d00
        /*032c*/ 	.word	0x000000ff
        /*0330*/ 	.word	0x00000108
        /*0334*/ 	.short	0x0100
        /*0336*/ 	.byte	0x05
	.zero		1


	//   ....[35]....
        /*0338*/ 	.word	0x00000d10
        /*033c*/ 	.word	0x000000ff
        /*0340*/ 	.word	0x00000118
        /*0344*/ 	.short	0x0100
        /*0346*/ 	.byte	0x05
	.zero		1


	//   ....[36]....
        /*0348*/ 	.word	0x000015e0
        /*034c*/ 	.word	0x00000003
        /*0350*/ 	.word	0x00000110
        /*0354*/ 	.short	0x010a
        /*0356*/ 	.byte	0xff
	.zero		1


	//   ....[37]....
        /*0358*/ 	.word	0x00001610
        /*035c*/ 	.word	0x00000003
        /*0360*/ 	.word	0x00000100
        /*0364*/ 	.short	0x0101
        /*0366*/ 	.byte	0xff
	.zero		1


	//   ....[38]....
        /*0368*/ 	.word	0x000016e0
        /*036c*/ 	.word	0x000000ff
        /*0370*/ 	.word	0x00000038
        /*0374*/ 	.short	0x010a
        /*0376*/ 	.byte	0x08
	.zero		1


	//   ....[39]....
        /*0378*/ 	.word	0x00001780
        /*037c*/ 	.word	0x000000ff
        /*0380*/ 	.word	0x00000038
        /*0384*/ 	.short	0x010a
        /*0386*/ 	.byte	0x21
	.zero		1


	//   ....[40]....
        /*0388*/ 	.word	0x000018d0
        /*038c*/ 	.word	0x000000ff
        /*0390*/ 	.word	0x00000038
        /*0394*/ 	.short	0x010a
        /*0396*/ 	.byte	0x08
	.zero		1


	//   ....[41]....
        /*0398*/ 	.word	0x000019e0
        /*039c*/ 	.word	0x000000ff
        /*03a0*/ 	.word	0x000000b8
        /*03a4*/ 	.short	0x0101
        /*03a6*/ 	.byte	0x04
	.zero		1


	//   ....[42]....
        /*03a8*/ 	.word	0x00001a00
        /*03ac*/ 	.word	0x000000ff
        /*03b0*/ 	.word	0x00000038
        /*03b4*/ 	.short	0x010a
        /*03b6*/ 	.byte	0x08
	.zero		1


	//   ....[43]....
        /*03b8*/ 	.word	0x00001a80
        /*03bc*/ 	.word	0x000000ff
        /*03c0*/ 	.word	0x00000038
        /*03c4*/ 	.short	0x010a
        /*03c6*/ 	.byte	0x11
	.zero		1


	//   ....[44]....
        /*03c8*/ 	.word	0x00001bd0
        /*03cc*/ 	.word	0x000000ff
        /*03d0*/ 	.word	0x00000038
        /*03d4*/ 	.short	0x010a
        /*03d6*/ 	.byte	0x08
	.zero		1


	//   ....[45]....
        /*03d8*/ 	.word	0x00001d10
        /*03dc*/ 	.word	0x00000002
        /*03e0*/ 	.word	0x000000c0
        /*03e4*/ 	.short	0x010a
        /*03e6*/ 	.byte	0xff
	.zero		1


	//   ....[46]....
        /*03e8*/ 	.word	0x00001dd0
        /*03ec*/ 	.word	0x00000002
        /*03f0*/ 	.word	0x00000000
        /*03f4*/ 	.short	0x0101
        /*03f6*/ 	.byte	0xff
	.zero		1


	//   ....[47]....
        /*03f8*/ 	.word	0x00002330
        /*03fc*/ 	.word	0x000000ff
        /*0400*/ 	.word	0x00000000
        /*0404*/ 	.short	0x010a
        /*0406*/ 	.byte	0x05
	.zero		1


	//   ....[48]....
        /*0408*/ 	.word	0x000023c0
        /*040c*/ 	.word	0x000000ff
        /*0410*/ 	.word	0x00000000
        /*0414*/ 	.short	0x010a
        /*0416*/ 	.byte	0x05
	.zero		1


	//   ....[49]....
        /*0418*/ 	.word	0x00002450
        /*041c*/ 	.word	0x000000ff
        /*0420*/ 	.word	0x00000000
        /*0424*/ 	.short	0x010a
        /*0426*/ 	.byte	0x05
	.zero		1


	//   ....[50]....
        /*0428*/ 	.word	0x000024e0
        /*042c*/ 	.word	0x000000ff
        /*0430*/ 	.word	0x00000000
        /*0434*/ 	.short	0x010a
        /*0436*/ 	.byte	0x05
	.zero		1


	//   ....[51]....
        /*0438*/ 	.word	0x00002570
        /*043c*/ 	.word	0x000000ff
        /*0440*/ 	.word	0x00000000
        /*0444*/ 	.short	0x010a
        /*0446*/ 	.byte	0x05
	.zero		1


	//   ....[52]....
        /*0448*/ 	.word	0x00002600
        /*044c*/ 	.word	0x000000ff
        /*0450*/ 	.word	0x00000000
        /*0454*/ 	.short	0x010a
        /*0456*/ 	.byte	0x05
	.zero		1


	//   ....[53]....
        /*0458*/ 	.word	0x000026a0
        /*045c*/ 	.word	0x00000000
        /*0460*/ 	.word	0x00000000
        /*0464*/ 	.short	0x010a
        /*0466*/ 	.byte	0xff
	.zero		1


	//   ....[54]....
        /*0468*/ 	.word	0x000027c0
        /*046c*/ 	.word	0x00000000
        /*0470*/ 	.word	0x00000100
        /*0474*/ 	.short	0x010a
        /*0476*/ 	.byte	0xff
	.zero		1


	//   ....[55]....
        /*0478*/ 	.word	0x00002820
        /*047c*/ 	.word	0x00000004
        /*0480*/ 	.word	0x00000000
        /*0484*/ 	.short	0x0101
        /*0486*/ 	.byte	0xff
	.zero		1


	//   ....[56]....
        /*0488*/ 	.word	0x00002840
        /*048c*/ 	.word	0x000000ff
        /*0490*/ 	.word	0x000000d0
        /*0494*/ 	.short	0x010a
        /*0496*/ 	.byte	0x05
	.zero		1


	//   ....[57]....
        /*0498*/ 	.word	0x00002960
        /*049c*/ 	.word	0x00000000
        /*04a0*/ 	.word	0x000000c0
        /*04a4*/ 	.short	0x010a
        /*04a6*/ 	.byte	0xff
	.zero		1


	//   ....[58]....
        /*04a8*/ 	.word	0x00002a70
        /*04ac*/ 	.word	0x00000000
        /*04b0*/ 	.word	0x00000000
        /*04b4*/ 	.short	0x0101
        /*04b6*/ 	.byte	0xff
	.zero		1


	//   ....[59]....
        /*04b8*/ 	.word	0x00002b00
        /*04bc*/ 	.word	0x000000ff
        /*04c0*/ 	.word	0x000000d0
        /*04c4*/ 	.short	0x0106
        /*04c6*/ 	.byte	0x05
	.zero		1


	//   ....[60]....
        /*04c8*/ 	.word	0x00002b20
        /*04cc*/ 	.word	0x000000ff
        /*04d0*/ 	.word	0x000000d0
        /*04d4*/ 	.short	0x010a
        /*04d6*/ 	.byte	0x05
	.zero		1


	//   ....[61]....
        /*04d8*/ 	.word	0x00002bb0
        /*04dc*/ 	.word	0x000000ff
        /*04e0*/ 	.word	0x000000d0
        /*04e4*/ 	.short	0x0106
        /*04e6*/ 	.byte	0x04
	.zero		1


	//   ....[62]....
        /*04e8*/ 	.word	0x00002bf0
        /*04ec*/ 	.word	0x00000000
        /*04f0*/ 	.word	0x000000d0
        /*04f4*/ 	.short	0x010a
        /*04f6*/ 	.byte	0xff
	.zero		1


	//   ....[63]....
        /*04f8*/ 	.word	0x000030f0
        /*04fc*/ 	.word	0x00000000
        /*0500*/ 	.word	0x000000c0
        /*0504*/ 	.short	0x010a
        /*0506*/ 	.byte	0xff
	.zero		1


	//   ....[64]....
        /*0508*/ 	.word	0x00003200
        /*050c*/ 	.word	0x00000003
        /*0510*/ 	.word	0x00000000
        /*0514*/ 	.short	0x0101
        /*0516*/ 	.byte	0xff
	.zero		1


	//   ....[65]....
        /*0518*/ 	.word	0x00003210
        /*051c*/ 	.word	0x000000ff
        /*0520*/ 	.word	0x00000000
        /*0524*/ 	.short	0x010a
        /*0526*/ 	.byte	0x04
	.zero		1


	//   ....[66]....
        /*0528*/ 	.word	0x00003230
        /*052c*/ 	.word	0x000000ff
        /*0530*/ 	.word	0x000000f0
        /*0534*/ 	.short	0x010a
        /*0536*/ 	.byte	0x08
	.zero		1


	//   ....[67]....
        /*0538*/ 	.word	0x00003300
        /*053c*/ 	.word	0x000000ff
        /*0540*/ 	.word	0x00000000
        /*0544*/ 	.short	0x010a
        /*0546*/ 	.byte	0x07
	.zero		1


	//   ....[68]....
        /*0548*/ 	.word	0x00003440
        /*054c*/ 	.word	0x000000ff
        /*0550*/ 	.word	0x00000000
        /*0554*/ 	.short	0x010a
        /*0556*/ 	.byte	0x04
	.zero		1


	//   ....[69]....
        /*0558*/ 	.word	0x00003630
        /*055c*/ 	.word	0x000000ff
        /*0560*/ 	.word	0x00000000
        /*0564*/ 	.short	0x010a
        /*0566*/ 	.byte	0x05
	.zero		1


	//   ....[70]....
        /*0568*/ 	.word	0x000036c0
        /*056c*/ 	.word	0x000000ff
        /*0570*/ 	.word	0x00000000
        /*0574*/ 	.short	0x010a
        /*0576*/ 	.byte	0x07
	.zero		1


	//   ....[71]....
        /*0578*/ 	.word	0x00003b40
        /*057c*/ 	.word	0x00000000
        /*0580*/ 	.word	0x000000c0
        /*0584*/ 	.short	0x010a
        /*0586*/ 	.byte	0xff
	.zero		1


	//   ....[72]....
        /*0588*/ 	.word	0x00003c00
        /*058c*/ 	.word	0x00000000
        /*0590*/ 	.word	0x00000000
        /*0594*/ 	.short	0x0101
        /*0596*/ 	.byte	0xff
	.zero		1


	//   ....[73]....
        /*0598*/ 	.word	0x00003f20
        /*059c*/ 	.word	0x000000ff
        /*05a0*/ 	.word	0x000000b8
        /*05a4*/ 	.short	0x010a
        /*05a6*/ 	.byte	0x07
	.zero		1


	//   ....[74]....
        /*05a8*/ 	.word	0x00004110
        /*05ac*/ 	.word	0x000000ff
        /*05b0*/ 	.word	0x00000090
        /*05b4*/ 	.short	0x010a
        /*05b6*/ 	.byte	0x07
	.zero		1


	//   ....[75]....
        /*05b8*/ 	.word	0x00004280
        /*05bc*/ 	.word	0x000000ff
        /*05c0*/ 	.word	0x00000070
        /*05c4*/ 	.short	0x010b
        /*05c6*/ 	.byte	0x07
	.zero		1


	//   ....[76]....
        /*05c8*/ 	.word	0x00004290
        /*05cc*/ 	.word	0x000000ff
        /*05d0*/ 	.word	0x00000000
        /*05d4*/ 	.short	0x0101
        /*05d6*/ 	.byte	0x08
	.zero		1


	//   ....[77]....
        /*05d8*/ 	.word	0x000042b0
        /*05dc*/ 	.word	0x000000ff
        /*05e0*/ 	.word	0x00000098
        /*05e4*/ 	.short	0x010a
        /*05e6*/ 	.byte	0x07
	.zero		1


	//   ....[78]....
        /*05e8*/ 	.word	0x00004410
        /*05ec*/ 	.word	0x000000ff
        /*05f0*/ 	.word	0x00000078
        /*05f4*/ 	.short	0x010b
        /*05f6*/ 	.byte	0x07
	.zero		1


	//   ....[79]....
        /*05f8*/ 	.word	0x00004420
        /*05fc*/ 	.word	0x000000ff
        /*0600*/ 	.word	0x00000000
        /*0604*/ 	.short	0x0101
        /*0606*/ 	.byte	0x08
	.zero		1


	//   ....[80]....
        /*0608*/ 	.word	0x00004430
        /*060c*/ 	.word	0x000000ff
        /*0610*/ 	.word	0x000000a0
        /*0614*/ 	.short	0x010a
        /*0616*/ 	.byte	0x07
	.zero		1


	//   ....[81]....
        /*0618*/ 	.word	0x000045d0
        /*061c*/ 	.word	0x000000ff
        /*0620*/ 	.word	0x00000080
        /*0624*/ 	.short	0x010b
        /*0626*/ 	.byte	0x07
	.zero		1


	//   ....[82]....
        /*0628*/ 	.word	0x00004640
        /*062c*/ 	.word	0x000000ff
        /*0630*/ 	.word	0x00000000
        /*0634*/ 	.short	0x0101
        /*0636*/ 	.byte	0x08
	.zero		1


	//   ....[83]....
        /*0638*/ 	.word	0x00004670
        /*063c*/ 	.word	0x000000ff
        /*0640*/ 	.word	0x000000a8
        /*0644*/ 	.short	0x010a
        /*0646*/ 	.byte	0x07
	.zero		1


	//   ....[84]....
        /*0648*/ 	.word	0x00004880
        /*064c*/ 	.word	0x000000ff
        /*0650*/ 	.word	0x00000088
        /*0654*/ 	.short	0x010b
        /*0656*/ 	.byte	0x07
	.zero		1


	//   ....[85]....
        /*0658*/ 	.word	0x000048a0
        /*065c*/ 	.word	0x000000ff
        /*0660*/ 	.word	0x00000000
        /*0664*/ 	.short	0x0101
        /*0666*/ 	.byte	0x0d
	.zero		1


	//   ....[86]....
        /*0668*/ 	.word	0x000048d0
        /*066c*/ 	.word	0x000000ff
        /*0670*/ 	.word	0x00000090
        /*0674*/ 	.short	0x010a
        /*0676*/ 	.byte	0x07
	.zero		1


	//   ....[87]....
        /*0678*/ 	.word	0x000048f0
        /*067c*/ 	.word	0x000000ff
        /*0680*/ 	.word	0x00000098
        /*0684*/ 	.short	0x010a
        /*0686*/ 	.byte	0x07
	.zero		1


	//   ....[88]....
        /*0688*/ 	.word	0x00004910
        /*068c*/ 	.word	0x000000ff
        /*0690*/ 	.word	0x000000a0
        /*0694*/ 	.short	0x010a
        /*0696*/ 	.byte	0x07
	.zero		1


	//   ....[89]....
        /*0698*/ 	.word	0x00004950
        /*069c*/ 	.word	0x00000000
        /*06a0*/ 	.word	0x000000a8
        /*06a4*/ 	.short	0x010a
        /*06a6*/ 	.byte	0xff
	.zero		1


	//   ....[90]....
        /*06a8*/ 	.word	0x00004c80
        /*06ac*/ 	.word	0x00000000
        /*06b0*/ 	.word	0x000000c0
        /*06b4*/ 	.short	0x010a
        /*06b6*/ 	.byte	0xff
	.zero		1


	//   ....[91]....
        /*06b8*/ 	.word	0x00004d90
        /*06bc*/ 	.word	0x00000000
        /*06c0*/ 	.word	0x00000000
        /*06c4*/ 	.short	0x0101
        /*06c6*/ 	.byte	0xff
	.zero		1


	//   ....[92]....
        /*06c8*/ 	.word	0x000057f0
        /*06cc*/ 	.word	0x00000003
        /*06d0*/ 	.word	0x00000070
        /*06d4*/ 	.short	0x010a
        /*06d6*/ 	.byte	0xff
	.zero		1


	//   ....[93]....
        /*06d8*/ 	.word	0x00005830
        /*06dc*/ 	.word	0x000000c1
        /*06e0*/ 	.word	0x000000e0
        /*06e4*/ 	.short	0x010a
        /*06e6*/ 	.byte	0xff
	.zero		1


	//   ....[94]....
        /*06e8*/ 	.word	0x00005960
        /*06ec*/ 	.word	0x00000003
        /*06f0*/ 	.word	0x00000070
        /*06f4*/ 	.short	0x010a
        /*06f6*/ 	.byte	0xff
	.zero		1


	//   ....[95]....
        /*06f8*/ 	.word	0x00005ac0
        /*06fc*/ 	.word	0x00000000
        /*0700*/ 	.word	0x00000000
        /*0704*/ 	.short	0x0101
        /*0706*/ 	.byte	0xff
	.zero		1


	//   ....[96]....
        /*0708*/ 	.word	0x00005b20
        /*070c*/ 	.word	0x000000c1
        /*0710*/ 	.word	0x000000e0
        /*0714*/ 	.short	0x010a
        /*0716*/ 	.byte	0xff
	.zero		1


	//   ....[97]....
        /*0718*/ 	.word	0x00006ed0
        /*071c*/ 	.word	0x000000cc
        /*0720*/ 	.word	0x00000070
        /*0724*/ 	.short	0x010a
        /*0726*/ 	.byte	0xff
	.zero		1


	//   ....[98]....
        /*0728*/ 	.word	0x00006fa0
        /*072c*/ 	.word	0x000000cc
        /*0730*/ 	.word	0x00000070
        /*0734*/ 	.short	0x010a
        /*0736*/ 	.byte	0xff
	.zero		1


	//   ....[99]....
        /*0738*/ 	.word	0x000070e0
        /*073c*/ 	.word	0x00000003
        /*0740*/ 	.word	0x00000000
        /*0744*/ 	.short	0x0101
        /*0746*/ 	.byte	0xff
	.zero		1


	//   ....[100]....
        /*0748*/ 	.word	0x00008480
        /*074c*/ 	.word	0x00000000
        /*0750*/ 	.word	0x00000070
        /*0754*/ 	.short	0x010a
        /*0756*/ 	.byte	0xff
	.zero		1


	//   ....[101]....
        /*0758*/ 	.word	0x00008550
        /*075c*/ 	.word	0x00000000
        /*0760*/ 	.word	0x00000070
        /*0764*/ 	.short	0x010a
        /*0766*/ 	.byte	0xff
	.zero		1


	//   ....[102]....
        /*0768*/ 	.word	0x000086b0
        /*076c*/ 	.word	0x00000000
        /*0770*/ 	.word	0x00000000
        /*0774*/ 	.short	0x0101
        /*0776*/ 	.byte	0xff
	.zero		1


	//   ....[103]....
        /*0778*/ 	.word	0x00009a60
        /*077c*/ 	.word	0x00000000
        /*0780*/ 	.word	0x00000070
        /*0784*/ 	.short	0x010a
        /*0786*/ 	.byte	0xff
	.zero		1


	//   ....[104]....
        /*0788*/ 	.word	0x00009b30
        /*078c*/ 	.word	0x00000000
        /*0790*/ 	.word	0x00000070
        /*0794*/ 	.short	0x010a
        /*0796*/ 	.byte	0xff
	.zero		1


	//   ....[105]....
        /*0798*/ 	.word	0x00009c90
        /*079c*/ 	.word	0x00000000
        /*07a0*/ 	.word	0x00000000
        /*07a4*/ 	.short	0x0101
        /*07a6*/ 	.byte	0xff
	.zero		1


	//   ....[106]....
        /*07a8*/ 	.word	0x0000a180
        /*07ac*/ 	.word	0x000000ff
        /*07b0*/ 	.word	0x00000000
        /*07b4*/ 	.short	0x0101
        /*07b6*/ 	.byte	0x05
	.zero		1


	//   ....[107]....
        /*07b8*/ 	.word	0x0000b100
        /*07bc*/ 	.word	0x00000003
        /*07c0*/ 	.word	0x00000110
        /*07c4*/ 	.short	0x010a
        /*07c6*/ 	.byte	0xff
	.zero		1


	//   ....[108]....
        /*07c8*/ 	.word	0x0000b160
        /*07cc*/ 	.word	0x00000002
        /*07d0*/ 	.word	0x00000038
        /*07d4*/ 	.short	0x010a
        /*07d6*/ 	.byte	0xff
	.zero		1


	//   ....[109]....
        /*07d8*/ 	.word	0x0000b1c0
        /*07dc*/ 	.word	0x00000002
        /*07e0*/ 	.word	0x00000038
        /*07e4*/ 	.short	0x010a
        /*07e6*/ 	.byte	0xff
	.zero		1


	//   ....[110]....
        /*07e8*/ 	.word	0x0000b210
        /*07ec*/ 	.word	0x00000002
        /*07f0*/ 	.word	0x000000c0
        /*07f4*/ 	.short	0x010a
        /*07f6*/ 	.byte	0xff
	.zero		1


	//   ....[111]....
        /*07f8*/ 	.word	0x0000b270
        /*07fc*/ 	.word	0x00000000
        /*0800*/ 	.word	0x00000000
        /*0804*/ 	.short	0x010a
        /*0806*/ 	.byte	0xff
	.zero		1


	//   ....[112]....
        /*0808*/ 	.word	0x0000b2d0
        /*080c*/ 	.word	0x00000000
        /*0810*/ 	.word	0x00000000
        /*0814*/ 	.short	0x010a
        /*0816*/ 	.byte	0xff
	.zero		1


	//   ....[113]....
        /*0818*/ 	.word	0x0000b330
        /*081c*/ 	.word	0x00000000
        /*0820*/ 	.word	0x00000000
        /*0824*/ 	.short	0x010a
        /*0826*/ 	.byte	0xff
	.zero		1


	//   ....[114]....
        /*0828*/ 	.word	0x0000b390
        /*082c*/ 	.word	0x00000000
        /*0830*/ 	.word	0x00000000
        /*0834*/ 	.short	0x010a
        /*0836*/ 	.byte	0xff
	.zero		1


	//   ....[115]....
        /*0838*/ 	.word	0x0000b3f0
        /*083c*/ 	.word	0x00000000
        /*0840*/ 	.word	0x00000000
        /*0844*/ 	.short	0x010a
        /*0846*/ 	.byte	0xff
	.zero		1


	//   ....[116]....
        /*0848*/ 	.word	0x0000b450
        /*084c*/ 	.word	0x00000000
        /*0850*/ 	.word	0x00000000
        /*0854*/ 	.short	0x010a
        /*0856*/ 	.byte	0xff
	.zero		1


	//   ....[117]....
        /*0858*/ 	.word	0x0000b4a0
        /*085c*/ 	.word	0x00000000
        /*0860*/ 	.word	0x00000100
        /*0864*/ 	.short	0x010a
        /*0866*/ 	.byte	0xff
	.zero		1


	//   ....[118]....
        /*0868*/ 	.word	0x0000b500
        /*086c*/ 	.word	0x00000000
        /*0870*/ 	.word	0x000000d0
        /*0874*/ 	.short	0x010a
        /*0876*/ 	.byte	0xff
	.zero		1


	//   ....[119]....
        /*0878*/ 	.word	0x0000b550
        /*087c*/ 	.word	0x00000000
        /*0880*/ 	.word	0x000000c0
        /*0884*/ 	.short	0x010a
        /*0886*/ 	.byte	0xff
	.zero		1


	//   ....[120]....
        /*0888*/ 	.word	0x0000b5b0
        /*088c*/ 	.word	0x00000000
        /*0890*/ 	.word	0x000000d0
        /*0894*/ 	.short	0x010a
        /*0896*/ 	.byte	0xff
	.zero		1


	//   ....[121]....
        /*0898*/ 	.word	0x0000b600
        /*089c*/ 	.word	0x00000000
        /*08a0*/ 	.word	0x000000c0
        /*08a4*/ 	.short	0x010a
        /*08a6*/ 	.byte	0xff
	.zero		1


	//   ....[122]....
        /*08a8*/ 	.word	0x0000b660
        /*08ac*/ 	.word	0x00000003
        /*08b0*/ 	.word	0x000000f0
        /*08b4*/ 	.short	0x010a
        /*08b6*/ 	.byte	0xff
	.zero		1


	//   ....[123]....
        /*08b8*/ 	.word	0x0000b6c0
        /*08bc*/ 	.word	0x00000000
        /*08c0*/ 	.word	0x00000000
        /*08c4*/ 	.short	0x010a
        /*08c6*/ 	.byte	0xff
	.zero		1


	//   ....[124]....
        /*08c8*/ 	.word	0x0000b720
        /*08cc*/ 	.word	0x00000000
        /*08d0*/ 	.word	0x00000000
        /*08d4*/ 	.short	0x010a
        /*08d6*/ 	.byte	0xff
	.zero		1


	//   ....[125]....
        /*08d8*/ 	.word	0x0000b780
        /*08dc*/ 	.word	0x00000000
        /*08e0*/ 	.word	0x00000000
        /*08e4*/ 	.short	0x010a
        /*08e6*/ 	.byte	0xff
	.zero		1


	//   ....[126]....
        /*08e8*/ 	.word	0x0000b7d0
        /*08ec*/ 	.word	0x00000000
        /*08f0*/ 	.word	0x000000c0
        /*08f4*/ 	.short	0x010a
        /*08f6*/ 	.byte	0xff
	.zero		1


	//   ....[127]....
        /*08f8*/ 	.word	0x0000b830
        /*08fc*/ 	.word	0x00000000
        /*0900*/ 	.word	0x000000b8
        /*0904*/ 	.short	0x010a
        /*0906*/ 	.byte	0xff
	.zero		1


	//   ....[128]....
        /*0908*/ 	.word	0x0000b890
        /*090c*/ 	.word	0x00000003
        /*0910*/ 	.word	0x00000090
        /*0914*/ 	.short	0x010a
        /*0916*/ 	.byte	0xff
	.zero		1


	//   ....[129]....
        /*0918*/ 	.word	0x0000b8f0
        /*091c*/ 	.word	0x00000003
        /*0920*/ 	.word	0x00000098
        /*0924*/ 	.short	0x010a
        /*0926*/ 	.byte	0xff
	.zero		1


	//   ....[130]....
        /*0928*/ 	.word	0x0000b950
        /*092c*/ 	.word	0x00000003
        /*0930*/ 	.word	0x000000a0
        /*0934*/ 	.short	0x010a
        /*0936*/ 	.byte	0xff
	.zero		1


	//   ....[131]....
        /*0938*/ 	.word	0x0000b9b0
        /*093c*/ 	.word	0x00000003
        /*0940*/ 	.word	0x000000a8
        /*0944*/ 	.short	0x010a
        /*0946*/ 	.byte	0xff
	.zero		1


	//   ....[132]....
        /*0948*/ 	.word	0x0000ba10
        /*094c*/ 	.word	0x00000000
        /*0950*/ 	.word	0x00000090
        /*0954*/ 	.short	0x010a
        /*0956*/ 	.byte	0xff
	.zero		1


	//   ....[133]....
        /*0958*/ 	.word	0x0000ba70
        /*095c*/ 	.word	0x00000000
        /*0960*/ 	.word	0x00000098
        /*0964*/ 	.short	0x010a
        /*0966*/ 	.byte	0xff
	.zero		1


	//   ....[134]....
        /*0968*/ 	.word	0x0000bad0
        /*096c*/ 	.word	0x00000000
        /*0970*/ 	.word	0x000000a0
        /*0974*/ 	.short	0x010a
        /*0976*/ 	.byte	0xff
	.zero		1


	//   ....[135]....
        /*0978*/ 	.word	0x0000bb20
        /*097c*/ 	.word	0x00000000
        /*0980*/ 	.word	0x000000c0
        /*0984*/ 	.short	0x010a
        /*0986*/ 	.byte	0xff
	.zero		1


	//   ....[136]....
        /*0988*/ 	.word	0x0000bb70
        /*098c*/ 	.word	0x00000003
        /*0990*/ 	.word	0x00000070
        /*0994*/ 	.short	0x010a
        /*0996*/ 	.byte	0xff
	.zero		1


	//   ....[137]....
        /*0998*/ 	.word	0x0000bbc0
        /*099c*/ 	.word	0x000000c1
        /*09a0*/ 	.word	0x000000e0
        /*09a4*/ 	.short	0x010a
        /*09a6*/ 	.byte	0xff
	.zero		1


	//   ....[138]....
        /*09a8*/ 	.word	0x0000bc10
        /*09ac*/ 	.word	0x000000cc
        /*09b0*/ 	.word	0x00000070
        /*09b4*/ 	.short	0x010a
        /*09b6*/ 	.byte	0xff
	.zero		1


	//   ....[139]....
        /*09b8*/ 	.word	0x0000bc60
        /*09bc*/ 	.word	0x00000000
        /*09c0*/ 	.word	0x00000070
        /*09c4*/ 	.short	0x010a
        /*09c6*/ 	.byte	0xff
	.zero		1


	//   ....[140]....
        /*09c8*/ 	.word	0x0000bcb0
        /*09cc*/ 	.word	0x00000000
        /*09d0*/ 	.word	0x00000070
        /*09d4*/ 	.short	0x010a
        /*09d6*/ 	.byte	0xff
	.zero		1


	//----- nvinfo : EIATTR_NUM_MBARRIERS
	.align		4
.L_48:
        /*09d8*/ 	.byte	0x03, 0x38
        /*09da*/ 	.short	0x0024


	//----- nvinfo : EIATTR_EXIT_INSTR_OFFSETS
	.align		4
        /*09dc*/ 	.byte	0x04, 0x1c
        /*09de*/ 	.short	(.L_50 - .L_49)


	//   ....[0]....
.L_49:
        /*09e0*/ 	.word	0x000026d0


	//   ....[1]....
        /*09e4*/ 	.word	0x00002bc0


	//   ....[2]....
        /*09e8*/ 	.word	0x00002c20


	//   ....[3]....
        /*09ec*/ 	.word	0x00003920


	//   ....[4]....
        /*09f0*/ 	.word	0x00004980


	//   ....[5]....
        /*09f4*/ 	.word	0x000049c0


	//   ....[6]....
        /*09f8*/ 	.word	0x0000b0f0


	//----- nvinfo : EIATTR_MAX_THREADS
	.align		4
.L_50:
        /*09fc*/ 	.byte	0x04, 0x05
        /*09fe*/ 	.short	(.L_52 - .L_51)
.L_51:
        /*0a00*/ 	.word	0x00000100
        /*0a04*/ 	.word	0x00000001
        /*0a08*/ 	.word	0x00000001


	//----- nvinfo : EIATTR_CRS_STACK_SIZE
	.align		4
.L_52:
        /*0a0c*/ 	.byte	0x04, 0x1e
        /*0a0e*/ 	.short	(.L_54 - .L_53)
.L_53:
        /*0a10*/ 	.word	0x00000000


	//----- nvinfo : EIATTR_CBANK_PARAM_SIZE
	.align		4
.L_54:
        /*0a14*/ 	.byte	0x03, 0x19
        /*0a16*/ 	.short	0x0800


	//----- nvinfo : EIATTR_PARAM_CBANK
	.align		4
        /*0a18*/ 	.byte	0x04, 0x0a
        /*0a1a*/ 	.short	(.L_56 - .L_55)
	.align		4
.L_55:
        /*0a1c*/ 	.word	index@(.nv.constant0._ZN7cutlass13device_kernelINS_4gemm6kernel13GemmUniversalIN4cute5tupleIJiiiiEEENS1_10collective13CollectiveMmaINS1_35MainloopSm100TmaUmmaWarpSpecializedILi7ELi2ELi2ENS5_IJNS4_1CILi1EEESB_SB_EEEEENS5_IJNSA_ILi128EEENSA_ILi256EEENSA_ILi64EEEEEENS_12float_e4m3_tENS5_IJlSB_lEEESI_SJ_NS4_8TiledMMAINS4_8MMA_AtomIJNS4_10MMA_TraitsINS4_19SM100_MMA_F8F6F4_SSEJSI_SI_fSE_SF_NS4_17integral_constantINS4_4UMMA5MajorELSQ_0EEESR_NSO_INSP_7ScaleInELSS_0EEEST_EEEEEENS4_6LayoutISC_NS5_IJNSA_ILi0EEESX_SX_EEEEENS5_IJNS4_10UnderscoreES10_S10_EEEEENS4_13SM90_TMA_LOADENS4_14ComposedLayoutINS4_7SwizzleILi2ELi4ELi3EEENS4_18smem_ptr_flag_bitsILi8EEENSW_INS5_IJNSA_ILi8EEESG_EEENS5_IJSG_SB_EEEEEEEvNS4_8identityES13_S1D_vS1E_EENS_8epilogue10collective18CollectiveEpilogueINS1G_23Sm100TmaWarpSpecializedILi4ELi2ELi64ELb0ELb0EEEJSH_NS5_IJNSW_ISE_SB_EENSW_ISG_SB_EEEEESI_SJ_SI_SJ_NS1G_6fusion15FusionCallbacksIS1K_NS1O_17LinearCombinationISI_fSI_fLNS_15FloatRoundStyleE2EEESH_S1N_JEEENS4_5SM1004TMEM4LOAD26SM100_TMEM_LOAD_32dp32b64xES13_S1D_NS4_39AutoVectorizingCopyWithAssumedAlignmentILi128EEENS4_14SM90_TMA_STOREES1D_S1Z_S1Z_EEEvvEEEEvNT_6ParamsE)
        /*0a20*/ 	.short	0x0380
        /*0a22*/ 	.short	0x0800


	//----- nvinfo : EIATTR_SW_WAR
	.align		4
.L_56:
        /*0a24*/ 	.byte	0x04, 0x36
        /*0a26*/ 	.short	(.L_58 - .L_57)
.L_57:
        /*0a28*/ 	.word	0x00000008
.L_58:


//--------------------- .nv.callgraph             --------------------------
	.section	.nv.callgraph,"",@"SHT_CUDA_CALLGRAPH"
	.align	4
	.sectionentsize	8
	.align		4
        /*0000*/ 	.word	0x00000000
	.align		4
        /*0004*/ 	.word	0xffffffff
	.align		4
        /*0008*/ 	.word	index@(_ZN7cutlass13device_kernelINS_4gemm6kernel13GemmUniversalIN4cute5tupleIJiiiiEEENS1_10collective13CollectiveMmaINS1_35MainloopSm100TmaUmmaWarpSpecializedILi7ELi2ELi2ENS5_IJNS4_1CILi1EEESB_SB_EEEEENS5_IJNSA_ILi128EEENSA_ILi256EEENSA_ILi64EEEEEENS_12float_e4m3_tENS5_IJlSB_lEEESI_SJ_NS4_8TiledMMAINS4_8MMA_AtomIJNS4_10MMA_TraitsINS4_19SM100_MMA_F8F6F4_SSEJSI_SI_fSE_SF_NS4_17integral_constantINS4_4UMMA5MajorELSQ_0EEESR_NSO_INSP_7ScaleInELSS_0EEEST_EEEEEENS4_6LayoutISC_NS5_IJNSA_ILi0EEESX_SX_EEEEENS5_IJNS4_10UnderscoreES10_S10_EEEEENS4_13SM90_TMA_LOADENS4_14ComposedLayoutINS4_7SwizzleILi2ELi4ELi3EEENS4_18smem_ptr_flag_bitsILi8EEENSW_INS5_IJNSA_ILi8EEESG_EEENS5_IJSG_SB_EEEEEEEvNS4_8identityES13_S1D_vS1E_EENS_8epilogue10collective18CollectiveEpilogueINS1G_23Sm100TmaWarpSpecializedILi4ELi2ELi64ELb0ELb0EEEJSH_NS5_IJNSW_ISE_SB_EENSW_ISG_SB_EEEEESI_SJ_SI_SJ_NS1G_6fusion15FusionCallbacksIS1K_NS1O_17LinearCombinationISI_fSI_fLNS_15FloatRoundStyleE2EEESH_S1N_JEEENS4_5SM1004TMEM4LOAD26SM100_TMEM_LOAD_32dp32b64xES13_S1D_NS4_39AutoVectorizingCopyWithAssumedAlignmentILi128EEENS4_14SM90_TMA_STOREES1D_S1Z_S1Z_EEEvvEEEEvNT_6ParamsE)
	.align		4
        /*000c*/ 	.word	index@(__assertfail)
	.align		4
        /*0010*/ 	.word	0x00000000
	.align		4
        /*0014*/ 	.word	0xfffffffe
	.align		4
        /*0018*/ 	.word	0x00000000
	.align		4
        /*001c*/ 	.word	0xfffffffd
	.align		4
        /*0020*/ 	.word	0x00000000
	.align		4
        /*0024*/ 	.word	0xfffffffc


//--------------------- .nv.constant4             --------------------------
	.section	.nv.constant4,"a",@progbits
	.align	8
	.align		8
.nv.constant4:
        /*0000*/ 	.dword	__assertfail
	.align		8
        /*0008*/ 	.dword	__unnamed_1
	.align		8
        /*0010*/ 	.dword	__unnamed_2
	.align		8
        /*0018*/ 	.dword	__unnamed_3
	.align		8
        /*0020*/ 	.dword	_ZN40_INTERNAL_b1872bef_4_k_cu_b2159395_236674cuda3std3__45__cpo5beginE
	.align		8
        /*0028*/ 	.dword	_ZN40_INTERNAL_b1872bef_4_k_cu_b2159395_236674cuda3std3__45__cpo3endE
	.align		8
        /*0030*/ 	.dword	_ZN40_INTERNAL_b1872bef_4_k_cu_b2159395_236674cuda3std3__45__cpo6cbeginE
	.align		8
        /*0038*/ 	.dword	_ZN40_INTERNAL_b1872bef_4_k_cu_b2159395_236674cuda3std3__45__cpo4cendE
	.align		8
        /*0040*/ 	.dword	_ZN40_INTERNAL_b1872bef_4_k_cu_b2159395_236674cuda3std3__442_GLOBAL__N__b1872bef_4_k_cu_b2159395_236676ignoreE
	.align		8
        /*0048*/ 	.dword	_ZN40_INTERNAL_b1872bef_4_k_cu_b2159395_236674cuda3std3__419piecewise_constructE
	.align		8
        /*0050*/ 	.dword	_ZN40_INTERNAL_b1872bef_4_k_cu_b2159395_236674cuda3std3__48in_placeE
	.align		8
        /*0058*/ 	.dword	_ZN40_INTERNAL_b1872bef_4_k_cu_b2159395_236674cuda3std6ranges3__45__cpo4swapE
	.align		8
        /*0060*/ 	.dword	_ZN40_INTERNAL_b1872bef_4_k_cu_b2159395_236674cuda3std6ranges3__45__cpo9iter_moveE
	.align		8
        /*0068*/ 	.dword	_ZN40_INTERNAL_b1872bef_4_k_cu_b2159395_236674cute7productE
	.align		8
        /*0070*/ 	.dword	_ZN40_INTERNAL_b1872bef_4_k_cu_b2159395_236674cute1_E
	.align		8
        /*0078*/ 	.dword	$str$25
	.align		8
        /*0080*/ 	.dword	$str$26
	.align		8
        /*0088*/ 	.dword	$str$27
	.align		8
        /*0090*/ 	.dword	$str$28


//--------------------- .text._ZN7cutlass13device_kernelINS_4gemm6kernel13GemmUniversalIN4cute5tupleIJiiiiEEENS1_10collective13CollectiveMmaINS1_35MainloopSm100TmaUmmaWarpSpecializedILi7ELi2ELi2ENS5_IJNS4_1CILi1EEESB_SB_EEEEENS5_IJNSA_ILi128EEENSA_ILi256EEENSA_ILi64EEEEEENS_12float_e4m3_tENS5_IJlSB_lEEESI_SJ_NS4_8TiledMMAINS4_8MMA_AtomIJNS4_10MMA_TraitsINS4_19SM100_MMA_F8F6F4_SSEJSI_SI_fSE_SF_NS4_17integral_constantINS4_4UMMA5MajorELSQ_0EEESR_NSO_INSP_7ScaleInELSS_0EEEST_EEEEEENS4_6LayoutISC_NS5_IJNSA_ILi0EEESX_SX_EEEEENS5_IJNS4_10UnderscoreES10_S10_EEEEENS4_13SM90_TMA_LOADENS4_14ComposedLayoutINS4_7SwizzleILi2ELi4ELi3EEENS4_18smem_ptr_flag_bitsILi8EEENSW_INS5_IJNSA_ILi8EEESG_EEENS5_IJSG_SB_EEEEEEEvNS4_8identityES13_S1D_vS1E_EENS_8epilogue10collective18CollectiveEpilogueINS1G_23Sm100TmaWarpSpecializedILi4ELi2ELi64ELb0ELb0EEEJSH_NS5_IJNSW_ISE_SB_EENSW_ISG_SB_EEEEESI_SJ_SI_SJ_NS1G_6fusion15FusionCallbacksIS1K_NS1O_17LinearCombinationISI_fSI_fLNS_15FloatRoundStyleE2EEESH_S1N_JEEENS4_5SM1004TMEM4LOAD26SM100_TMEM_LOAD_32dp32b64xES13_S1D_NS4_39AutoVectorizingCopyWithAssumedAlignmentILi128EEENS4_14SM90_TMA_STOREES1D_S1Z_S1Z_EEEvvEEEEvNT_6ParamsE --------------------------
	.section	.text._ZN7cutlass13device_kernelINS_4gemm6kernel13GemmUniversalIN4cute5tupleIJiiiiEEENS1_10collective13CollectiveMmaINS1_35MainloopSm100TmaUmmaWarpSpecializedILi7ELi2ELi2ENS5_IJNS4_1CILi1EEESB_SB_EEEEENS5_IJNSA_ILi128EEENSA_ILi256EEENSA_ILi64EEEEEENS_12float_e4m3_tENS5_IJlSB_lEEESI_SJ_NS4_8TiledMMAINS4_8MMA_AtomIJNS4_10MMA_TraitsINS4_19SM100_MMA_F8F6F4_SSEJSI_SI_fSE_SF_NS4_17integral_constantINS4_4UMMA5MajorELSQ_0EEESR_NSO_INSP_7ScaleInELSS_0EEEST_EEEEEENS4_6LayoutISC_NS5_IJNSA_ILi0EEESX_SX_EEEEENS5_IJNS4_10UnderscoreES10_S10_EEEEENS4_13SM90_TMA_LOADENS4_14ComposedLayoutINS4_7SwizzleILi2ELi4ELi3EEENS4_18smem_ptr_flag_bitsILi8EEENSW_INS5_IJNSA_ILi8EEESG_EEENS5_IJSG_SB_EEEEEEEvNS4_8identityES13_S1D_vS1E_EENS_8epilogue10collective18CollectiveEpilogueINS1G_23Sm100TmaWarpSpecializedILi4ELi2ELi64ELb0ELb0EEEJSH_NS5_IJNSW_ISE_SB_EENSW_ISG_SB_EEEEESI_SJ_SI_SJ_NS1G_6fusion15FusionCallbacksIS1K_NS1O_17LinearCombinationISI_fSI_fLNS_15FloatRoundStyleE2EEESH_S1N_JEEENS4_5SM1004TMEM4LOAD26SM100_TMEM_LOAD_32dp32b64xES13_S1D_NS4_39AutoVectorizingCopyWithAssumedAlignmentILi128EEENS4_14SM90_TMA_STOREES1D_S1Z_S1Z_EEEvvEEEEvNT_6ParamsE,"ax",@progbits
	.align	128
.text._ZN7cutlass13device_kernelINS_4gemm6kernel13GemmUniversalIN4cute5tupleIJiiiiEEENS1_10collective13CollectiveMmaINS1_35MainloopSm100TmaUmmaWarpSpecializedILi7ELi2ELi2ENS5_IJNS4_1CILi1EEESB_SB_EEEEENS5_IJNSA_ILi128EEENSA_ILi256EEENSA_ILi64EEEEEENS_12float_e4m3_tENS5_IJlSB_lEEESI_SJ_NS4_8TiledMMAINS4_8MMA_AtomIJNS4_10MMA_TraitsINS4_19SM100_MMA_F8F6F4_SSEJSI_SI_fSE_SF_NS4_17integral_constantINS4_4UMMA5MajorELSQ_0EEESR_NSO_INSP_7ScaleInELSS_0EEEST_EEEEEENS4_6LayoutISC_NS5_IJNSA_ILi0EEESX_SX_EEEEENS5_IJNS4_10UnderscoreES10_S10_EEEEENS4_13SM90_TMA_LOADENS4_14ComposedLayoutINS4_7SwizzleILi2ELi4ELi3EEENS4_18smem_ptr_flag_bitsILi8EEENSW_INS5_IJNSA_ILi8EEESG_EEENS5_IJSG_SB_EEEEEEEvNS4_8identityES13_S1D_vS1E_EENS_8epilogue10collective18CollectiveEpilogueINS1G_23Sm100TmaWarpSpecializedILi4ELi2ELi64ELb0ELb0EEEJSH_NS5_IJNSW_ISE_SB_EENSW_ISG_SB_EEEEESI_SJ_SI_SJ_NS1G_6fusion15FusionCallbacksIS1K_NS1O_17LinearCombinationISI_fSI_fLNS_15FloatRoundStyleE2EEESH_S1N_JEEENS4_5SM1004TMEM4LOAD26SM100_TMEM_LOAD_32dp32b64xES13_S1D_NS4_39AutoVectorizingCopyWithAssumedAlignmentILi128EEENS4_14SM90_TMA_STOREES1D_S1Z_S1Z_EEEvvEEEEvNT_6ParamsE:
        .type           _ZN7cutlass13device_kernelINS_4gemm6kernel13GemmUniversalIN4cute5tupleIJiiiiEEENS1_10collective13CollectiveMmaINS1_35MainloopSm100TmaUmmaWarpSpecializedILi7ELi2ELi2ENS5_IJNS4_1CILi1EEESB_SB_EEEEENS5_IJNSA_ILi128EEENSA_ILi256EEENSA_ILi64EEEEEENS_12float_e4m3_tENS5_IJlSB_lEEESI_SJ_NS4_8TiledMMAINS4_8MMA_AtomIJNS4_10MMA_TraitsINS4_19SM100_MMA_F8F6F4_SSEJSI_SI_fSE_SF_NS4_17integral_constantINS4_4UMMA5MajorELSQ_0EEESR_NSO_INSP_7ScaleInELSS_0EEEST_EEEEEENS4_6LayoutISC_NS5_IJNSA_ILi0EEESX_SX_EEEEENS5_IJNS4_10UnderscoreES10_S10_EEEEENS4_13SM90_TMA_LOADENS4_14ComposedLayoutINS4_7SwizzleILi2ELi4ELi3EEENS4_18smem_ptr_flag_bitsILi8EEENSW_INS5_IJNSA_ILi8EEESG_EEENS5_IJSG_SB_EEEEEEEvNS4_8identityES13_S1D_vS1E_EENS_8epilogue10collective18CollectiveEpilogueINS1G_23Sm100TmaWarpSpecializedILi4ELi2ELi64ELb0ELb0EEEJSH_NS5_IJNSW_ISE_SB_EENSW_ISG_SB_EEEEESI_SJ_SI_SJ_NS1G_6fusion15FusionCallbacksIS1K_NS1O_17LinearCombinationISI_fSI_fLNS_15FloatRoundStyleE2EEESH_S1N_JEEENS4_5SM1004TMEM4LOAD26SM100_TMEM_LOAD_32dp32b64xES13_S1D_NS4_39AutoVectorizingCopyWithAssumedAlignmentILi128EEENS4_14SM90_TMA_STOREES1D_S1Z_S1Z_EEEvvEEEEvNT_6ParamsE,@function
        .size           _ZN7cutlass13device_kernelINS_4gemm6kernel13GemmUniversalIN4cute5tupleIJiiiiEEENS1_10collective13CollectiveMmaINS1_35MainloopSm100TmaUmmaWarpSpecializedILi7ELi2ELi2ENS5_IJNS4_1CILi1EEESB_SB_EEEEENS5_IJNSA_ILi128EEENSA_ILi256EEENSA_ILi64EEEEEENS_12float_e4m3_tENS5_IJlSB_lEEESI_SJ_NS4_8TiledMMAINS4_8MMA_AtomIJNS4_10MMA_TraitsINS4_19SM100_MMA_F8F6F4_SSEJSI_SI_fSE_SF_NS4_17integral_constantINS4_4UMMA5MajorELSQ_0EEESR_NSO_INSP_7ScaleInELSS_0EEEST_EEEEEENS4_6LayoutISC_NS5_IJNSA_ILi0EEESX_SX_EEEEENS5_IJNS4_10UnderscoreES10_S10_EEEEENS4_13SM90_TMA_LOADENS4_14ComposedLayoutINS4_7SwizzleILi2ELi4ELi3EEENS4_18smem_ptr_flag_bitsILi8EEENSW_INS5_IJNSA_ILi8EEESG_EEENS5_IJSG_SB_EEEEEEEvNS4_8identityES13_S1D_vS1E_EENS_8epilogue10collective18CollectiveEpilogueINS1G_23Sm100TmaWarpSpecializedILi4ELi2ELi64ELb0ELb0EEEJSH_NS5_IJNSW_ISE_SB_EENSW_ISG_SB_EEEEESI_SJ_SI_SJ_NS1G_6fusion15FusionCallbacksIS1K_NS1O_17LinearCombinationISI_fSI_fLNS_15FloatRoundStyleE2EEESH_S1N_JEEENS4_5SM1004TMEM4LOAD26SM100_TMEM_LOAD_32dp32b64xES13_S1D_NS4_39AutoVectorizingCopyWithAssumedAlignmentILi128EEENS4_14SM90_TMA_STOREES1D_S1Z_S1Z_EEEvvEEEEvNT_6ParamsE,(.L_x_176 - _ZN7cutlass13device_kernelINS_4gemm6kernel13GemmUniversalIN4cute5tupleIJiiiiEEENS1_10collective13CollectiveMmaINS1_35MainloopSm100TmaUmmaWarpSpecializedILi7ELi2ELi2ENS5_IJNS4_1CILi1EEESB_SB_EEEEENS5_IJNSA_ILi128EEENSA_ILi256EEENSA_ILi64EEEEEENS_12float_e4m3_tENS5_IJlSB_lEEESI_SJ_NS4_8TiledMMAINS4_8MMA_AtomIJNS4_10MMA_TraitsINS4_19SM100_MMA_F8F6F4_SSEJSI_SI_fSE_SF_NS4_17integral_constantINS4_4UMMA5MajorELSQ_0EEESR_NSO_INSP_7ScaleInELSS_0EEEST_EEEEEENS4_6LayoutISC_NS5_IJNSA_ILi0EEESX_SX_EEEEENS5_IJNS4_10UnderscoreES10_S10_EEEEENS4_13SM90_TMA_LOADENS4_14ComposedLayoutINS4_7SwizzleILi2ELi4ELi3EEENS4_18smem_ptr_flag_bitsILi8EEENSW_INS5_IJNSA_ILi8EEESG_EEENS5_IJSG_SB_EEEEEEEvNS4_8identityES13_S1D_vS1E_EENS_8epilogue10collective18CollectiveEpilogueINS1G_23Sm100TmaWarpSpecializedILi4ELi2ELi64ELb0ELb0EEEJSH_NS5_IJNSW_ISE_SB_EENSW_ISG_SB_EEEEESI_SJ_SI_SJ_NS1G_6fusion15FusionCallbacksIS1K_NS1O_17LinearCombinationISI_fSI_fLNS_15FloatRoundStyleE2EEESH_S1N_JEEENS4_5SM1004TMEM4LOAD26SM100_TMEM_LOAD_32dp32b64xES13_S1D_NS4_39AutoVectorizingCopyWithAssumedAlignmentILi128EEENS4_14SM90_TMA_STOREES1D_S1Z_S1Z_EEEvvEEEEvNT_6ParamsE)
        .other          _ZN7cutlass13device_kernelINS_4gemm6kernel13GemmUniversalIN4cute5tupleIJiiiiEEENS1_10collective13CollectiveMmaINS1_35MainloopSm100TmaUmmaWarpSpecializedILi7ELi2ELi2ENS5_IJNS4_1CILi1EEESB_SB_EEEEENS5_IJNSA_ILi128EEENSA_ILi256EEENSA_ILi64EEEEEENS_12float_e4m3_tENS5_IJlSB_lEEESI_SJ_NS4_8TiledMMAINS4_8MMA_AtomIJNS4_10MMA_TraitsINS4_19SM100_MMA_F8F6F4_SSEJSI_SI_fSE_SF_NS4_17integral_constantINS4_4UMMA5MajorELSQ_0EEESR_NSO_INSP_7ScaleInELSS_0EEEST_EEEEEENS4_6LayoutISC_NS5_IJNSA_ILi0EEESX_SX_EEEEENS5_IJNS4_10UnderscoreES10_S10_EEEEENS4_13SM90_TMA_LOADENS4_14ComposedLayoutINS4_7SwizzleILi2ELi4ELi3EEENS4_18smem_ptr_flag_bitsILi8EEENSW_INS5_IJNSA_ILi8EEESG_EEENS5_IJSG_SB_EEEEEEEvNS4_8identityES13_S1D_vS1E_EENS_8epilogue10collective18CollectiveEpilogueINS1G_23Sm100TmaWarpSpecializedILi4ELi2ELi64ELb0ELb0EEEJSH_NS5_IJNSW_ISE_SB_EENSW_ISG_SB_EEEEESI_SJ_SI_SJ_NS1G_6fusion15FusionCallbacksIS1K_NS1O_17LinearCombinationISI_fSI_fLNS_15FloatRoundStyleE2EEESH_S1N_JEEENS4_5SM1004TMEM4LOAD26SM100_TMEM_LOAD_32dp32b64xES13_S1D_NS4_39AutoVectorizingCopyWithAssumedAlignmentILi128EEENS4_14SM90_TMA_STOREES1D_S1Z_S1Z_EEEvvEEEEvNT_6ParamsE,@"STO_CUDA_ENTRY STV_DEFAULT"
_ZN7cutlass13device_kernelINS_4gemm6kernel13GemmUniversalIN4cute5tupleIJiiiiEEENS1_10collective13CollectiveMmaINS1_35MainloopSm100TmaUmmaWarpSpecializedILi7ELi2ELi2ENS5_IJNS4_1CILi1EEESB_SB_EEEEENS5_IJNSA_ILi128EEENSA_ILi256EEENSA_ILi64EEEEEENS_12float_e4m3_tENS5_IJlSB_lEEESI_SJ_NS4_8TiledMMAINS4_8MMA_AtomIJNS4_10MMA_TraitsINS4_19SM100_MMA_F8F6F4_SSEJSI_SI_fSE_SF_NS4_17integral_constantINS4_4UMMA5MajorELSQ_0EEESR_NSO_INSP_7ScaleInELSS_0EEEST_EEEEEENS4_6LayoutISC_NS5_IJNSA_ILi0EEESX_SX_EEEEENS5_IJNS4_10UnderscoreES10_S10_EEEEENS4_13SM90_TMA_LOADENS4_14ComposedLayoutINS4_7SwizzleILi2ELi4ELi3EEENS4_18smem_ptr_flag_bitsILi8EEENSW_INS5_IJNSA_ILi8EEESG_EEENS5_IJSG_SB_EEEEEEEvNS4_8identityES13_S1D_vS1E_EENS_8epilogue10collective18CollectiveEpilogueINS1G_23Sm100TmaWarpSpecializedILi4ELi2ELi64ELb0ELb0EEEJSH_NS5_IJNSW_ISE_SB_EENSW_ISG_SB_EEEEESI_SJ_SI_SJ_NS1G_6fusion15FusionCallbacksIS1K_NS1O_17LinearCombinationISI_fSI_fLNS_15FloatRoundStyleE2EEESH_S1N_JEEENS4_5SM1004TMEM4LOAD26SM100_TMEM_LOAD_32dp32b64xES13_S1D_NS4_39AutoVectorizingCopyWithAssumedAlignmentILi128EEENS4_14SM90_TMA_STOREES1D_S1Z_S1Z_EEEvvEEEEvNT_6ParamsE:
[----:B------:R-:W1:Y:S01]  /*0000*/  LDC R1, c[0x0][0x37c] ;  /* 0x0000df00ff017b82 */ /* 0x000e620000000800 */
[----:B------:R-:W2:Y:S01]  /*0010*/  S2R R185, SR_TID.X ;  /* 0x0000000000b97919 */ /* 0x000ea20000002100 */
[----:B------:R-:W3:Y:S01]  /*0020*/  LDCU.64 UR4, c[0x0][0x890] ;  /* 0x00011200ff0477ac */ /* 0x000ee20008000a00 */
[----:B------:R-:W-:Y:S02]  /*0030*/  PRMT R171, RZ, 0x7610, R171 ;  /* 0x00007610ffab7816 */ /* 0x000fe400000000ab */
[----:B------:R-:W-:Y:S01]  /*0040*/  ELECT P5, URZ, PT ;  /* 0x0000000000ff782f */ /* 0x000fe200038a0000 */
[----:B------:R-:W4:Y:S01]  /*0050*/  LDCU.64 UR46, c[0x0][0x358] ;  /* 0x00006b00ff2e77ac */ /* 0x000f220008000a00 */
[----:B---3--:R-:W-:-:S04]  /*0060*/  UISETP.NE.U32.AND UP0, UPT, UR4, URZ, UPT ;  /* 0x000000ff0400728c */ /* 0x008fc8000bf05070 */
[----:B------:R-:W-:Y:S01]  /*0070*/  UISETP.NE.AND.EX UP0, UPT, UR5, URZ, UPT, UP0 ;  /* 0x000000ff0500728c */ /* 0x000fe2000bf05300 */
[----:B--2---:R-:W-:-:S05]  /*0080*/  SHF.R.U32.HI R173, RZ, 0x5, R185 ;  /* 0x00000005ffad7819 */ /* 0x004fca00000116b9 */
[----:B------:R-:W2:Y:S02]  /*0090*/  SHFL.IDX PT, R0, R173, RZ, 0x1f ;  /* 0x00001fffad007589 */ /* 0x000ea400000e0000 */
[----:B--2---:R-:W-:Y:S01]  /*00a0*/  R2UR UR8, R0 ;  /* 0x00000000000872ca */ /* 0x004fe200000e0000 */
[----:B-1--4-:R-:W-:-:S14]  /*00b0*/  BRA.U UP0, `(.L_x_0) ;  /* 0x00000001002c7547 */ /* 0x012fdc000b800000 */
[----:B------:R-:W1:Y:S02]  /*00c0*/  LDCU.64 UR6, c[0x0][0x888] ;  /* 0x00011100ff0677ac */ /* 0x000e640008000a00 */
[----:B-1----:R-:W-:-:S04]  /*00d0*/  UISETP.NE.U32.AND UP0, UPT, UR6, URZ, UPT ;  /* 0x000000ff0600728c */ /* 0x002fc8000bf05070 */
[----:B------:R-:W-:-:S09]  /*00e0*/  UISETP.NE.AND.EX UP0, UPT, UR7, URZ, UPT, UP0 ;  /* 0x000000ff0700728c */ /* 0x000fd2000bf05300 */
[----:B------:R-:W-:Y:S05]  /*00f0*/  BRA.U !UP0, `(.L_x_1) ;  /* 0x0000000108107547 */ /* 0x000fea000b800000 */
[----:B------:R-:W1:Y:S02]  /*0100*/  LDC.64 R2, c[0x0][0x888] ;  /* 0x00022200ff027b82 */ /* 0x000e640000000a00 */
[----:B-1----:R1:W5:Y:S01]  /*0110*/  LDG.E R81, desc[UR46][R2.64] ;  /* 0x0000002e02517981 */ /* 0x002362000c1e1900 */
[----:B------:R-:W-:Y:S01]  /*0120*/  HFMA2 R171, -RZ, RZ, 0, 5.9604644775390625e-08 ;  /* 0x00000001ffab7431 */ /* 0x000fe200000001ff */
[----:B------:R-:W-:Y:S05]  /*0130*/  BRA `(.L_x_0) ;  /* 0x00000000000c7947 */ /* 0x000fea0003800000 */
.L_x_1:
[----:B------:R-:W1:Y:S01]  /*0140*/  LDCU UR6, c[0x0][0x880] ;  /* 0x00011000ff0677ac */ /* 0x000e620008000800 */
[----:B------:R-:W-:Y:S01]  /*0150*/  HFMA2 R171, -RZ, RZ, 0, 5.9604644775390625e-08 ;  /* 0x00000001ffab7431 */ /* 0x000fe200000001ff */
[----:B-1----:R-:W-:-:S07]  /*0160*/  MOV R81, UR6 ;  /* 0x0000000600517c02 */ /* 0x002fce0008000f00 */
.L_x_0:
[----:B------:R-:W2:Y:S02]  /*0170*/  LDCU.64 UR6, c[0x0][0x8b0] ;  /* 0x00011600ff0677ac */ /* 0x000ea40008000a00 */
[----:B--2---:R-:W-:-:S04]  /*0180*/  UISETP.NE.U32.AND UP0, UPT, UR6, URZ, UPT ;  /* 0x000000ff0600728c */ /* 0x004fc8000bf05070 */
[----:B------:R-:W-:-:S09]  /*0190*/  UISETP.NE.AND.EX UP0, UPT, UR7, URZ, UPT, UP0 ;  /* 0x000000ff0700728c */ /* 0x000fd2000bf05300 */
[----:B------:R-:W-:Y:S05]  /*01a0*/  BRA.U UP0, `(.L_x_2) ;  /* 0x0000000100247547 */ /* 0x000fea000b800000 */
[----:B------:R-:W2:Y:S02]  /*01b0*/  LDCU.64 UR6, c[0x0][0x8a8] ;  /* 0x00011500ff0677ac */ /* 0x000ea40008000a00 */
[----:B--2---:R-:W-:-:S04]  /*01c0*/  UISETP.NE.U32.AND UP0, UPT, UR6, URZ, UPT ;  /* 0x000000ff0600728c */ /* 0x004fc8000bf05070 */
[----:B------:R-:W-:-:S09]  /*01d0*/  UISETP.NE.AND.EX UP0, UPT, UR7, URZ, UPT, UP0 ;  /* 0x000000ff0700728c */ /* 0x000fd2000bf05300 */
[----:B------:R-:W-:Y:S05]  /*01e0*/  BRA.U !UP0, `(.L_x_3) ;  /* 0x00000001080c7547 */ /* 0x000fea000b800000 */
[----:B------:R-:W2:Y:S02]  /*01f0*/  LDC.64 R78, c[0x0][0x8a8] ;  /* 0x00022a00ff4e7b82 */ /* 0x000ea40000000a00 */
[----:B--2---:R2:W5:Y:S01]  /*0200*/  LDG.E R78, desc[UR46][R78.64] ;  /* 0x0000002e4e4e7981 */ /* 0x004562000c1e1900 */
[----:B------:R-:W-:Y:S05]  /*0210*/  BRA `(.L_x_2) ;  /* 0x0000000000087947 */ /* 0x000fea0003800000 */
.L_x_3:
[----:B------:R-:W2:Y:S02]  /*0220*/  LDCU UR6, c[0x0][0x8a0] ;  /* 0x00011400ff0677ac */ /* 0x000ea40008000800 */
[----:B--2---:R-:W-:Y:S02]  /*0230*/  MOV R78, UR6 ;  /* 0x00000006004e7c02 */ /* 0x004fe40008000f00 */
.L_x_2:
[----:B------:R-:W-:Y:S01]  /*0240*/  IMAD.U32 R0, RZ, RZ, UR8 ;  /* 0x00000008ff007e24 */ /* 0x000fe2000f8e00ff */
[----:B------:R-:W-:Y:S04]  /*0250*/  BSSY.RECONVERGENT B0, `(.L_x_4) ;  /* 0x000000c000007945 */ /* 0x000fe80003800200 */
[C---:B------:R-:W-:Y:S02]  /*0260*/  ISETP.NE.OR P1, PT, R0.reuse, 0x1, !P5 ;  /* 0x000000010000780c */ /* 0x040fe40006f25670 */
[----:B------:R-:W-:-:S11]  /*0270*/  ISETP.NE.OR P0, PT, R0, 0x3, !P5 ;  /* 0x000000030000780c */ /* 0x000fd60006f05670 */
[----:B------:R-:W-:Y:S05]  /*0280*/  @P1 BRA `(.L_x_5) ;  /* 0x0000000000201947 */ /* 0x000fea0003800000 */
[----:B------:R-:W3:Y:S02]  /*0290*/  LDCU.64 UR6, c[0x0][0x348] ;  /* 0x00006900ff0677ac */ /* 0x000ee40008000a00 */
[----:B---3--:R-:W-:Y:S02]  /*02a0*/  UIADD3 UR10, UP1, UPT, UR6, 0x80, URZ ;  /* 0x00000080060a7890 */ /* 0x008fe4000ff3e0ff */
[----:B------:R-:W-:Y:S02]  /*02b0*/  UIADD3 UR6, UP0, UPT, UR6, 0x180, URZ ;  /* 0x0000018006067890 */ /* 0x000fe4000ff1e0ff */
[----:B------:R-:W-:Y:S02]  /*02c0*/  UIADD3.X UR11, UPT, UPT, URZ, UR7, URZ, UP1, !UPT ;  /* 0x00000007ff0b7290 */ /* 0x000fe40008ffe4ff */
[----:B------:R-:W-:-:S07]  /*02d0*/  UIADD3.X UR7, UPT, UPT, URZ, UR7, URZ, UP0, !UPT ;  /* 0x00000007ff077290 */ /* 0x000fce00087fe4ff */
[----:B------:R3:W-:Y:S02]  /*02e0*/  UTMACCTL.PF [UR10] ;  /* 0x000000000a0079b9 */ /* 0x0007e40008040000 */
[----:B------:R3:W-:Y:S02]  /*02f0*/  UTMACCTL.PF [UR6] ;  /* 0x00000000060079b9 */ /* 0x0007e40008040000 */
[----:B---3--:R-:W-:Y:S01]  /*0300*/  NOP ;  /* 0x0000000000007918 */ /* 0x008fe20000000000 */
.L_x_5:
[----:B------:R-:W-:Y:S05]  /*0310*/  BSYNC.RECONVERGENT B0 ;  /* 0x0000000000007941 */ /* 0x000fea0003800200 */
.L_x_4:
[----:B------:R-:W-:Y:S04]  /*0320*/  BSSY.RECONVERGENT B0, `(.L_x_6) ;  /* 0x000000a000007945 */ /* 0x000fe80003800200 */
        /* <DEDUP_REMOVED lines=9> */
.L_x_7:
[----:B------:R-:W-:Y:S05]  /*03c0*/  BSYNC.RECONVERGENT B0 ;  /* 0x0000000000007941 */ /* 0x000fea0003800200 */
.L_x_6:
[----:B------:R-:W3:Y:S01]  /*03d0*/  LDCU.64 UR6, c[0x0][0x888] ;  /* 0x00011100ff0677ac */ /* 0x000ee20008000a00 */
[----:B------:R-:W-:Y:S02]  /*03e0*/  UISETP.EQ.U32.AND UP1, UPT, UR4, URZ, UPT ;  /* 0x000000ff0400728c */ /* 0x000fe4000bf22070 */
[----:B------:R-:W-:Y:S02]  /*03f0*/  UPLOP3.LUT UP2, UPT, UPT, UPT, UPT, 0x80, 0x8 ;  /* 0x000000000008789c */ /* 0x000fe40003f4f070 */
[----:B---3--:R-:W-:-:S04]  /*0400*/  UISETP.NE.U32.AND UP0, UPT, UR6, URZ, UPT ;  /* 0x000000ff0600728c */ /* 0x008fc8000bf05070 */
[----:B------:R-:W-:-:S04]  /*0410*/  UISETP.NE.AND.EX UP0, UPT, UR7, URZ, UPT, UP0 ;  /* 0x000000ff0700728c */ /* 0x000fc8000bf05300 */
[----:B------:R-:W-:-:S04]  /*0420*/  UISETP.EQ.OR.EX UP3, UPT, UR5, URZ, !UP0, UP1 ;  /* 0x000000ff0500728c */ /* 0x000fc8000c762710 */
[----:B------:R-:W-:-:S05]  /*0430*/  UP2UR UR50, UPR, URZ, 0x8 ;  /* 0x00000008ff327883 */ /* 0x000fca0008000000 */
[----:B------:R-:W-:Y:S07]  /*0440*/  BRA.U !UP3, `(.L_x_8) ;  /* 0x000000010b207547 */ /* 0x000fee000b800000 */
[----:B------:R-:W-:Y:S01]  /*0450*/  UISETP.NE.U32.AND UP2, UPT, UR4, URZ, UPT ;  /* 0x000000ff0400728c */ /* 0x000fe2000bf45070 */
[----:B-----5:R-:W-:Y:S01]  /*0460*/  FSETP.NEU.AND P0, PT, R81, RZ, PT ;  /* 0x000000ff5100720b */ /* 0x020fe20003f0d000 */
[----:B------:R-:W-:Y:S02]  /*0470*/  USEL UR4, URZ, 0xffffffff, UP0 ;  /* 0xffffffffff047887 */ /* 0x000fe40008000000 */
[----:B------:R-:W-:-:S10]  /*0480*/  UISETP.NE.AND.EX UP2, UPT, UR5, URZ, UPT, UP2 ;  /* 0x000000ff0500728c */ /* 0x000fd4000bf45320 */
[----:B------:R-:W-:Y:S01]  /*0490*/  VOTEU.ANY UP1, P0 ;  /* 0x0000000000ff7886 */ /* 0x000fe20000020100 */
[----:B------:R-:W-:-:S04]  /*04a0*/  @!UP2 USEL UR4, URZ, 0xffffffff, UP1 ;  /* 0xffffffffff04a887 */ /* 0x000fc80008800000 */
[----:B------:R-:W-:-:S04]  /*04b0*/  ULOP3.LUT UR4, UR4, 0x1, URZ, 0xc0, !UPT ;  /* 0x0000000104047892 */ /* 0x000fc8000f8ec0ff */
[----:B------:R-:W-:-:S11]  /*04c0*/  UISETP.NE.U32.AND UP2, UPT, UR4, 0x1, UPT ;  /* 0x000000010400788c */ /* 0x000fd6000bf45070 */
.L_x_8:
[----:B-1----:R-:W1:Y:S01]  /*04d0*/  SHFL.IDX PT, R2, R173, RZ, 0x1f ;  /* 0x00001fffad027589 */ /* 0x002e6200000e0000 */
[----:B------:R-:W-:-:S04]  /*04e0*/  UISETP.NE.AND UP1, UPT, UR8, 0x2, UPT ;  /* 0x000000020800788c */ /* 0x000fc8000bf25270 */
[----:B------:R-:W-:Y:S01]  /*04f0*/  USEL UR6, URZ, 0x1, UP1 ;  /* 0x00000001ff067887 */ /* 0x000fe20008800000 */
[----:B-1----:R-:W-:-:S13]  /*0500*/  ISETP.NE.AND P0, PT, R2, RZ, PT ;  /* 0x000000ff0200720c */ /* 0x002fda0003f05270 */
[----:B------:R-:W-:Y:S05]  /*0510*/  @P0 BRA `(.L_x_9) ;  /* 0x0000000000600947 */ /* 0x000fea0003800000 */
[----:B------:R-:W1:Y:S01]  /*0520*/  S2UR UR5, SR_CgaCtaId ;  /* 0x00000000000579c3 */ /* 0x000e620000008800 */
[----:B------:R-:W-:Y:S01]  /*0530*/  UMOV UR7, 0x400 ;  /* 0x0000040000077882 */ /* 0x000fe20000000000 */
[----:B------:R-:W-:Y:S01]  /*0540*/  UMOV UR4, 0x1 ;  /* 0x0000000100047882 */ /* 0x000fe20000000000 */
[----:B------:R-:W-:Y:S01]  /*0550*/  ELECT P0, URZ, PT ;  /* 0x0000000000ff782f */ /* 0x000fe20003800000 */
[----:B------:R-:W-:-:S04]  /*0560*/  UIADD3 UR10, UPT, UPT, -UR4, 0x100000, URZ ;  /* 0x00100000040a7890 */ /* 0x000fc8000fffe1ff */
[----:B------:R-:W-:Y:S02]  /*0570*/  USHF.L.U32 UR11, UR10, 0xb, URZ ;  /* 0x0000000b0a0b7899 */ /* 0x000fe400080006ff */
[----:B------:R-:W-:Y:S02]  /*0580*/  USHF.L.U32 UR10, UR10, 0x1, URZ ;  /* 0x000000010a0a7899 */ /* 0x000fe400080006ff */
[----:B-1----:R-:W-:Y:S01]  /*0590*/  ULEA UR5, UR5, UR7, 0x18 ;  /* 0x0000000705057291 */ /* 0x002fe2000f8ec0ff */
[----:B------:R-:W1:Y:S11]  /*05a0*/  FENCE.VIEW.ASYNC.S ;  /* 0x00000000000073c6 */ /* 0x000e760000000000 */
[----:B-1----:R1:W3:Y:S01]  /*05b0*/  SYNCS.EXCH.64 URZ, [UR5], UR10 ;  /* 0x0000000a05ff75b2 */ /* 0x0022e20008000100 */
[----:B------:R1:W4:Y:S01]  /*05c0*/  SYNCS.EXCH.64 URZ, [UR5+0x38], UR10 ;  /* 0x0000380a05ff75b2 */ /* 0x0003220008000100 */
[----:B------:R1:W1:Y:S01]  /*05d0*/  SYNCS.EXCH.64 URZ, [UR5+0x8], UR10 ;  /* 0x0000080a05ff75b2 */ /* 0x0002620008000100 */
        /* <DEDUP_REMOVED lines=11> */
[----:B------:R-:W-:Y:S01]  /*0690*/  NOP ;  /* 0x0000000000007918 */ /* 0x000fe20000000000 */
.L_x_9:
[----:B------:R-:W2:Y:S01]  /*06a0*/  SHFL.IDX PT, R2, R173, RZ, 0x1f ;  /* 0x00001fffad027589 */ /* 0x000ea200000e0000 */
[----:B------:R-:W-:Y:S01]  /*06b0*/  NOP ;  /* 0x0000000000007918 */ /* 0x000fe20000000000 */
[----:B--2---:R-:W-:-:S13]  /*06c0*/  ISETP.NE.AND P0, PT, R2, 0x1, PT ;  /* 0x000000010200780c */ /* 0x004fda0003f05270 */
[----:B------:R-:W-:Y:S05]  /*06d0*/  @P0 BRA `(.L_x_10) ;  /* 0x0000000000580947 */ /* 0x000fea0003800000 */
[----:B------:R-:W2:Y:S01]  /*06e0*/  S2UR UR7, SR_CgaCtaId ;  /* 0x00000000000779c3 */ /* 0x000ea20000008800 */
[----:B------:R-:W-:Y:S01]  /*06f0*/  UMOV UR9, 0x400 ;  /* 0x0000040000097882 */ /* 0x000fe20000000000 */
[----:B-1----:R-:W-:Y:S01]  /*0700*/  UMOV UR5, 0x20 ;  /* 0x0000002000057882 */ /* 0x002fe20000000000 */
[----:B------:R-:W-:Y:S01]  /*0710*/  UMOV UR4, 0x80 ;  /* 0x0000008000047882 */ /* 0x000fe20000000000 */
[----:B------:R-:W-:-:S04]  /*0720*/  UIADD3 UR10, UPT, UPT, -UR5, 0x100000, URZ ;  /* 0x00100000050a7890 */ /* 0x000fc8000fffe1ff */
[----:B------:R-:W-:Y:S02]  /*0730*/  USHF.L.U32 UR11, UR10, 0xb, URZ ;  /* 0x0000000b0a0b7899 */ /* 0x000fe400080006ff */
[----:B------:R-:W-:Y:S02]  /*0740*/  USHF.L.U32 UR10, UR10, 0x1, URZ ;  /* 0x000000010a0a7899 */ /* 0x000fe400080006ff */
[----:B------:R-:W-:-:S04]  /*0750*/  UIADD3 UR4, UPT, UPT, -UR4, 0x100000, URZ ;  /* 0x0010000004047890 */ /* 0x000fc8000fffe1ff */
[----:B------:R-:W-:Y:S02]  /*0760*/  USHF.L.U32 UR5, UR4, 0xb, URZ ;  /* 0x0000000b04057899 */ /* 0x000fe400080006ff */
[----:B------:R-:W-:Y:S01]  /*0770*/  USHF.L.U32 UR4, UR4, 0x1, URZ ;  /* 0x0000000104047899 */ /* 0x000fe200080006ff */
[----:B------:R-:W-:Y:S01]  /*0780*/  ELECT P0, URZ, PT ;  /* 0x0000000000ff782f */ /* 0x000fe20003800000 */
[----:B--2---:R-:W-:Y:S01]  /*0790*/  ULEA UR7, UR7, UR9, 0x18 ;  /* 0x0000000907077291 */ /* 0x004fe2000f8ec0ff */
[----:B------:R-:W1:Y:S11]  /*07a0*/  FENCE.VIEW.ASYNC.S ;  /* 0x00000000000073c6 */ /* 0x000e760000000000 */
[----:B-1----:R2:W1:Y:S01]  /*07b0*/  SYNCS.EXCH.64 URZ, [UR7+0x70], UR10 ;  /* 0x0000700a07ff75b2 */ /* 0x0024620008000100 */
[----:B------:R2:W1:Y:S01]  /*07c0*/  SYNCS.EXCH.64 URZ, [UR7+0x90], UR4 ;  /* 0x0000900407ff75b2 */ /* 0x0004620008000100 */
[----:B------:R2:W1:Y:S01]  /*07d0*/  SYNCS.EXCH.64 URZ, [UR7+0x78], UR10 ;  /* 0x0000780a07ff75b2 */ /* 0x0004620008000100 */
[----:B------:R2:W1:Y:S01]  /*07e0*/  SYNCS.EXCH.64 URZ, [UR7+0x98], UR4 ;  /* 0x0000980407ff75b2 */ /* 0x0004620008000100 */
[----:B------:R2:W1:Y:S01]  /*07f0*/  SYNCS.EXCH.64 URZ, [UR7+0x80], UR10 ;  /* 0x0000800a07ff75b2 */ /* 0x0004620008000100 */
[----:B------:R2:W1:Y:S01]  /*0800*/  SYNCS.EXCH.64 URZ, [UR7+0xa0], UR4 ;  /* 0x0000a00407ff75b2 */ /* 0x0004620008000100 */
[----:B------:R2:W1:Y:S01]  /*0810*/  SYNCS.EXCH.64 URZ, [UR7+0x88], UR10 ;  /* 0x0000880a07ff75b2 */ /* 0x0004620008000100 */
[----:B------:R2:W1:Y:S02]  /*0820*/  SYNCS.EXCH.64 URZ, [UR7+0xa8], UR4 ;  /* 0x0000a80407ff75b2 */ /* 0x0004640008000100 */
[----:B--2---:R-:W-:Y:S01]  /*0830*/  NOP ;  /* 0x0000000000007918 */ /* 0x004fe20000000000 */
.L_x_10:
[----:B------:R-:W2:Y:S01]  /*0840*/  SHFL.IDX PT, R2, R173, RZ, 0x1f ;  /* 0x00001fffad027589 */ /* 0x000ea200000e0000 */
[----:B------:R-:W-:Y:S01]  /*0850*/  NOP ;  /* 0x0000000000007918 */ /* 0x000fe20000000000 */
[----:B--2---:R-:W-:-:S13]  /*0860*/  ISETP.NE.AND P0, PT, R2, 0x3, PT ;  /* 0x000000030200780c */ /* 0x004fda0003f05270 */
[----:B------:R-:W-:Y:S05]  /*0870*/  @P0 BRA `(.L_x_11) ;  /* 0x0000000000300947 */ /* 0x000fea0003800000 */
[----:B-1----:R-:W1:Y:S01]  /*0880*/  S2UR UR5, SR_CgaCtaId ;  /* 0x00000000000579c3 */ /* 0x002e620000008800 */
        /* <DEDUP_REMOVED lines=8> */
[----:B-1----:R2:W1:Y:S01]  /*0910*/  SYNCS.EXCH.64 URZ, [UR5+0xb0], UR10 ;  /* 0x0000b00a05ff75b2 */ /* 0x0024620008000100 */
[----:B------:R2:W1:Y:S02]  /*0920*/  SYNCS.EXCH.64 URZ, [UR5+0xb8], UR10 ;  /* 0x0000b80a05ff75b2 */ /* 0x0004640008000100 */
[----:B--2---:R-:W-:Y:S01]  /*0930*/  NOP ;  /* 0x0000000000007918 */ /* 0x004fe20000000000 */
.L_x_11:
[----:B------:R-:W2:Y:S01]  /*0940*/  SHFL.IDX PT, R2, R173, RZ, 0x1f ;  /* 0x00001fffad027589 */ /* 0x000ea200000e0000 */
[----:B------:R-:W-:Y:S01]  /*0950*/  NOP ;  /* 0x0000000000007918 */ /* 0x000fe20000000000 */
[----:B--2---:R-:W-:-:S13]  /*0960*/  ISETP.NE.AND P0, PT, R2, 0x4, PT ;  /* 0x000000040200780c */ /* 0x004fda0003f05270 */
[----:B------:R-:W-:Y:S05]  /*0970*/  @P0 BRA `(.L_x_12) ;  /* 0x00000000004c0947 */ /* 0x000fea0003800000 */
[----:B-1----:R-:W1:Y:S01]  /*0980*/  S2UR UR5, SR_CgaCtaId ;  /* 0x00000000000579c3 */ /* 0x002e620000008800 */
[----:B------:R-:W-:Y:S01]  /*0990*/  UMOV UR9, 0x100 ;  /* 0x0000010000097882 */ /* 0x000fe20000000000 */
[----:B------:R-:W-:Y:S01]  /*09a0*/  UMOV UR7, 0x400 ;  /* 0x0000040000077882 */ /* 0x000fe20000000000 */
[----:B------:R-:W-:Y:S01]  /*09b0*/  USEL UR9, UR9, 0xe0, UP2 ;  /* 0x000000e009097887 */ /* 0x000fe20009000000 */
[----:B------:R-:W-:Y:S01]  /*09c0*/  UMOV UR4, 0x1 ;  /* 0x0000000100047882 */ /* 0x000fe20000000000 */
[----:B------:R-:W-:Y:S01]  /*09d0*/  ELECT P0, URZ, PT ;  /* 0x0000000000ff782f */ /* 0x000fe20003800000 */
[----:B------:R-:W-:-:S04]  /*09e0*/  UIADD3 UR10, UPT, UPT, -UR4, 0x100000, URZ ;  /* 0x00100000040a7890 */ /* 0x000fc8000fffe1ff */
[----:B------:R-:W-:Y:S02]  /*09f0*/  USHF.L.U32 UR11, UR10, 0xb, URZ ;  /* 0x0000000b0a0b7899 */ /* 0x000fe400080006ff */
[----:B------:R-:W-:Y:S02]  /*0a00*/  USHF.L.U32 UR10, UR10, 0x1, URZ ;  /* 0x000000010a0a7899 */ /* 0x000fe400080006ff */
[----:B------:R-:W-:-:S04]  /*0a10*/  UIADD3 UR12, UPT, UPT, -UR9, 0x100000, URZ ;  /* 0x00100000090c7890 */ /* 0x000fc8000fffe1ff */
[----:B------:R-:W-:Y:S02]  /*0a20*/  USHF.L.U32 UR13, UR12, 0xb, URZ ;  /* 0x0000000b0c0d7899 */ /* 0x000fe400080006ff */
[----:B------:R-:W-:Y:S02]  /*0a30*/  USHF.L.U32 UR12, UR12, 0x1, URZ ;  /* 0x000000010c0c7899 */ /* 0x000fe400080006ff */
[----:B-1----:R-:W-:Y:S01]  /*0a40*/  ULEA UR5, UR5, UR7, 0x18 ;  /* 0x0000000705057291 */ /* 0x002fe2000f8ec0ff */
[----:B------:R-:W1:Y:S11]  /*0a50*/  FENCE.VIEW.ASYNC.S ;  /* 0x00000000000073c6 */ /* 0x000e760000000000 */
[----:B-1----:R2:W1:Y:S01]  /*0a60*/  SYNCS.EXCH.64 URZ, [UR5+0xc0], UR10 ;  /* 0x0000c00a05ff75b2 */ /* 0x0024620008000100 */
[----:B------:R2:W1:Y:S01]  /*0a70*/  SYNCS.EXCH.64 URZ, [UR5+0xd0], UR12 ;  /* 0x0000d00c05ff75b2 */ /* 0x0004620008000100 */
[----:B------:R2:W1:Y:S01]  /*0a80*/  SYNCS.EXCH.64 URZ, [UR5+0xc8], UR10 ;  /* 0x0000c80a05ff75b2 */ /* 0x0004620008000100 */
[----:B------:R2:W1:Y:S02]  /*0a90*/  SYNCS.EXCH.64 URZ, [UR5+0xd8], UR12 ;  /* 0x0000d80c05ff75b2 */ /* 0x0004640008000100 */
[----:B--2---:R-:W-:Y:S01]  /*0aa0*/  NOP ;  /* 0x0000000000007918 */ /* 0x004fe20000000000 */
.L_x_12:
        /* <DEDUP_REMOVED lines=20> */
[----:B------:R2:W1:Y:S02]  /*0bf0*/  SYNCS.EXCH.64 URZ, [UR7+0xf8], UR4 ;  /* 0x0000f80407ff75b2 */ /* 0x0004640008000100 */
[----:B--2---:R-:W-:Y:S01]  /*0c00*/  NOP ;  /* 0x0000000000007918 */ /* 0x004fe20000000000 */
.L_x_13:
        /* <DEDUP_REMOVED lines=18> */
.L_x_14:
[----:B-1----:R-:W1:Y:S01]  /*0d30*/  S2UR UR5, SR_CTAID.X ;  /* 0x00000000000579c3 */ /* 0x002e620000002500 */
[----:B------:R-:W-:-:S05]  /*0d40*/  CS2R.32 R170, SR_CgaSize ;  /* 0x0000000000aa7805 */ /* 0x000fca0000008a00 */
[----:B------:R-:W-:-:S05]  /*0d50*/  IMAD R170, R170, -0xa0, RZ ;  /* 0xffffff60aaaa7824 */ /* 0x000fca00078e02ff */
[----:B------:R-:W-:-:S14]  /*0d60*/  R2UR UR9, R170 ;  /* 0x00000000aa0972ca */ /* 0x000fdc00000e0000 */
[----:B------:R-:W2:Y:S01]  /*0d70*/  LDCU UR9, c[0x0][UR9+0x2b0] ;  /* 0x00005600090977ac */ /* 0x000ea20008000800 */
[----:B------:R-:W-:Y:S01]  /*0d80*/  NOP ;  /* 0x0000000000007918 */ /* 0x000fe20000000000 */
[----:B------:R-:W-:-:S05]  /*0d90*/  CS2R.32 R170, SR_CgaSize ;  /* 0x0000000000aa7805 */ /* 0x000fca0000008a00 */
[----:B------:R-:W-:-:S05]  /*0da0*/  IMAD R170, R170, -0xa0, RZ ;  /* 0xffffff60aaaa7824 */ /* 0x000fca00078e02ff */
[----:B------:R-:W-:-:S14]  /*0db0*/  R2UR UR7, R170 ;  /* 0x00000000aa0772ca */ /* 0x000fdc00000e0000 */
[----:B------:R-:W3:Y:S01]  /*0dc0*/  LDCU UR7, c[0x0][UR7+0x2b4] ;  /* 0x00005680070777ac */ /* 0x000ee20008000800 */
[----:B------:R-:W4:Y:S08]  /*0dd0*/  S2UR UR4, SR_CTAID.Y ;  /* 0x00000000000479c3 */ /* 0x000f300000002600 */
[----:B------:R-:W3:Y:S01]  /*0de0*/  LDC R9, c[0x0][0xb24] ;  /* 0x0002c900ff097b82 */ /* 0x000ee20000000800 */
[----:B-1----:R-:W-:-:S02]  /*0df0*/  I2FP.F32.U32 R5, UR5 ;  /* 0x0000000500057c45 */ /* 0x002fc40008201000 */
[----:B------:R-:W-:-:S05]  /*0e00*/  CS2R.32 R3, SR_CgaSize ;  /* 0x0000000000037805 */ /* 0x000fca0000008a00 */
[----:B------:R-:W-:-:S06]  /*0e10*/  IMAD R3, R3, -0xa0, RZ ;  /* 0xffffff6003037824 */ /* 0x000fcc00078e02ff */
[----:B------:R-:W1:Y:S01]  /*0e20*/  LDC R3, c[0x0][R3+0x2a0] ;  /* 0x0000a80003037b82 */ /* 0x000e620000000800 */
[----:B------:R-:W-:Y:S01]  /*0e30*/  MOV R21, UR5 ;  /* 0x0000000500157c02 */ /* 0x000fe20008000f00 */
[----:B--2---:R-:W-:Y:S01]  /*0e40*/  FMUL R5, R5, UR9 ;  /* 0x0000000905057c20 */ /* 0x004fe20008400000 */
[----:B----4-:R-:W-:Y:S02]  /*0e50*/  I2FP.F32.U32 R4, UR4 ;  /* 0x0000000400047c45 */ /* 0x010fe40008201000 */
[----:B------:R-:W-:-:S05]  /*0e60*/  CS2R.32 R2, SR_CgaSize ;  /* 0x0000000000027805 */ /* 0x000fca0000008a00 */
[----:B------:R-:W-:-:S06]  /*0e70*/  IMAD R2, R2, -0xa0, RZ ;  /* 0xffffff6002027824 */ /* 0x000fcc00078e02ff */
[----:B------:R-:W2:Y:S01]  /*0e80*/  LDC R2, c[0x0][R2+0x2a4] ;  /* 0x0000a90002027b82 */ /* 0x000ea20000000800 */
[----:B------:R-:W4:Y:S01]  /*0e90*/  F2I.U32.TRUNC.NTZ R170, R5 ;  /* 0x0000000500aa7305 */ /* 0x000f22000020f000 */
[----:B------:R-:W-:Y:S01]  /*0ea0*/  MOV R20, UR4 ;  /* 0x0000000400147c02 */ /* 0x000fe20008000f00 */
[----:B---3--:R-:W-:-:S05]  /*0eb0*/  FMUL R4, R4, UR7 ;  /* 0x0000000704047c20 */ /* 0x008fca0008400000 */
[----:B------:R-:W-:Y:S01]  /*0ec0*/  BAR.SYNC.DEFER_BLOCKING 0x0 ;  /* 0x0000000000007b1d */ /* 0x000fe20000010000 */
[----:B------:R-:W-:-:S05]  /*0ed0*/  ISETP.GE.AND P0, PT, R9, 0x1, PT ;  /* 0x000000010900780c */ /* 0x000fca0003f06270 */
[----:B------:R-:W3:Y:S02]  /*0ee0*/  F2I.U32.TRUNC.NTZ R147, R4 ;  /* 0x0000000400937305 */ /* 0x000ee4000020f000 */
[----:B------:R-:W2:Y:S01]  /*0ef0*/  S2UR UR36, SR_CTAID.Z ;  /* 0x00000000002479c3 */ /* 0x000ea20000002700 */
[----:B----4-:R-:W-:-:S05]  /*0f00*/  IADD3 R170, PT, PT, -R170, RZ, RZ ;  /* 0x000000ffaaaa7210 */ /* 0x010fca0007ffe1ff */
[----:B-1----:R-:W-:Y:S01]  /*0f10*/  IMAD R170, R3, R170, UR5 ;  /* 0x0000000503aa7e24 */ /* 0x002fe2000f8e02aa */
[----:B---3--:R-:W-:-:S05]  /*0f20*/  IADD3 R147, PT, PT, -R147, RZ, RZ ;  /* 0x000000ff93937210 */ /* 0x008fca0007ffe1ff */
[----:B--2---:R-:W-:Y:S01]  /*0f30*/  IMAD R147, R2, R147, UR4 ;  /* 0x0000000402937e24 */ /* 0x004fe2000f8e0293 */
[----:B------:R-:W-:Y:S06]  /*0f40*/  @!P0 BRA `(.L_x_15) ;  /* 0x0000000000b88947 */ /* 0x000fec0003800000 */
[----:B------:R-:W1:Y:S01]  /*0f50*/  LDC.64 R4, c[0x0][0xb18] ;  /* 0x0002c600ff047b82 */ /* 0x000e620000000a00 */
[----:B------:R-:W-:-:S07]  /*0f60*/  ISETP.NE.AND P0, PT, R9, 0x1, PT ;  /* 0x000000010900780c */ /* 0x000fce0003f05270 */
[----:B------:R-:W2:Y:S08]  /*0f70*/  LDC R10, c[0x0][0xb0c] ;  /* 0x0002c300ff0a7b82 */ /* 0x000eb00000000800 */
[----:B------:R-:W3:Y:S08]  /*0f80*/  LDC R11, c[0x0][0x370] ;  /* 0x0000dc00ff0b7b82 */ /* 0x000ef00000000800 */
[----:B------:R-:W4:Y:S01]  /*0f90*/  LDC R12, c[0x0][0x374] ;  /* 0x0000dd00ff0c7b82 */ /* 0x000f220000000800 */
[----:B-1----:R-:W-:-:S07]  /*0fa0*/  ISETP.NE.AND P1, PT, R4, 0x1, PT ;  /* 0x000000010400780c */ /* 0x002fce0003f25270 */
[----:B------:R-:W3:Y:S01]  /*0fb0*/  LDC.64 R6, c[0x0][0xb10] ;  /* 0x0002c400ff067b82 */ /* 0x000ee20000000a00 */
[----:B--2---:R-:W-:-:S07]  /*0fc0*/  ISETP.NE.AND P2, PT, R10, 0x1, PT ;  /* 0x000000010a00780c */ /* 0x004fce0003f45270 */
[----:B------:R-:W1:Y:S08]  /*0fd0*/  LDC R8, c[0x0][0xb20] ;  /* 0x0002c800ff087b82 */ /* 0x000e700000000800 */
[----:B------:R-:W2:Y:S01]  /*0fe0*/  LDC.64 R2, c[0x0][0xb28] ;  /* 0x0002ca00ff027b82 */ /* 0x000ea20000000a00 */
[----:B----4-:R-:W-:-:S04]  /*0ff0*/  IMAD.HI.U32 R13, R12, R5, RZ ;  /* 0x000000050c0d7227 */ /* 0x010fc800078e00ff */
[----:B------:R-:W-:-:S04]  /*1000*/  IMAD.HI.U32 R5, R20, R5, RZ ;  /* 0x0000000514057227 */ /* 0x000fc800078e00ff */
[----:B---3--:R-:W-:-:S04]  /*1010*/  IMAD.HI.U32 R14, R11, R6, RZ ;  /* 0x000000060b0e7227 */ /* 0x008fc800078e00ff */
[C---:B------:R-:W-:Y:S01]  /*1020*/  IMAD.HI.U32 R16, R21.reuse, R6, RZ ;  /* 0x0000000615107227 */ /* 0x040fe200078e00ff */
[-C--:B------:R-:W-:Y:S02]  /*1030*/  @P2 SHF.R.U32.HI R11, RZ, R7.reuse, R14 ;  /* 0x00000007ff0b2219 */ /* 0x080fe4000001160e */
[-C--:B-1----:R-:W-:Y:S02]  /*1040*/  @P1 SHF.R.U32.HI R12, RZ, R8.reuse, R13 ;  /* 0x00000008ff0c1219 */ /* 0x082fe4000001160d */
[----:B------:R-:W-:Y:S02]  /*1050*/  SHF.R.U32.HI R5, RZ, R8, R5 ;  /* 0x00000008ff057219 */ /* 0x000fe40000011605 */
[----:B------:R-:W-:Y:S02]  /*1060*/  SHF.R.U32.HI R16, RZ, R7, R16 ;  /* 0x00000007ff107219 */ /* 0x000fe40000011610 */
[----:B------:R-:W-:Y:S01]  /*1070*/  SEL R5, R20, R5, !P1 ;  /* 0x0000000514057207 */ /* 0x000fe20004800000 */
[----:B--2---:R-:W-:Y:S01]  /*1080*/  IMAD.HI.U32 R14, R12, R2, RZ ;  /* 0x000000020c0e7227 */ /* 0x004fe200078e00ff */
[----:B------:R-:W-:-:S02]  /*1090*/  SEL R7, R21, R16, !P2 ;  /* 0x0000001015077207 */ /* 0x000fc40005000000 */
[----:B------:R-:W-:Y:S01]  /*10a0*/  IADD3 R13, PT, PT, -R5, RZ, RZ ;  /* 0x000000ff050d7210 */ /* 0x000fe20007ffe1ff */
[----:B------:R-:W-:Y:S01]  /*10b0*/  IMAD.HI.U32 R6, R11, R2, RZ ;  /* 0x000000020b067227 */ /* 0x000fe200078e00ff */
[----:B------:R-:W-:-:S03]  /*10c0*/  @P0 SHF.R.U32.HI R12, RZ, R3, R14 ;  /* 0x00000003ff0c0219 */ /* 0x000fc6000001160e */
[----:B------:R-:W-:Y:S01]  /*10d0*/  IMAD R13, R4, R13, R20 ;  /* 0x0000000d040d7224 */ /* 0x000fe200078e0214 */
[----:B------:R-:W-:Y:S01]  /*10e0*/  @P0 SHF.R.U32.HI R11, RZ, R3, R6 ;  /* 0x00000003ff0b0219 */ /* 0x000fe20000011606 */
[----:B------:R-:W-:-:S04]  /*10f0*/  IMAD R12, R12, R9, RZ ;  /* 0x000000090c0c7224 */ /* 0x000fc800078e02ff */
[----:B------:R-:W-:Y:S01]  /*1100*/  IMAD R6, R11, R9, RZ ;  /* 0x000000090b067224 */ /* 0x000fe200078e02ff */
[----:B------:R-:W-:-:S04]  /*1110*/  ISETP.GE.AND P1, PT, R5, R12, PT ;  /* 0x0000000c0500720c */ /* 0x000fc80003f26270 */
[----:B------:R-:W-:Y:S01]  /*1120*/  ISETP.GE.OR P1, PT, R7, R6, P1 ;  /* 0x000000060700720c */ /* 0x000fe20000f26670 */
[----:B------:R-:W-:-:S05]  /*1130*/  IMAD.HI.U32 R6, R5, R2, RZ ;  /* 0x0000000205067227 */ /* 0x000fca00078e00ff */
[----:B------:R-:W-:-:S04]  /*1140*/  SHF.R.U32.HI R6, RZ, R3, R6 ;  /* 0x00000003ff067219 */ /* 0x000fc80000011606 */
[----:B------:R-:W-:-:S03]  /*1150*/  SEL R6, R5, R6, !P0 ;  /* 0x0000000605067207 */ /* 0x000fc60004000000 */
[----:B------:R-:W-:Y:S01]  /*1160*/  @!P1 IMAD.HI.U32 R8, R7, R2, RZ ;  /* 0x0000000207089227 */ /* 0x000fe200078e00ff */
[----:B------:R-:W-:-:S04]  /*1170*/  IADD3 R2, PT, PT, -R6, RZ, RZ ;  /* 0x000000ff06027210 */ /* 0x000fc80007ffe1ff */
[----:B------:R-:W-:Y:S01]  /*1180*/  @!P1 SHF.R.U32.HI R8, RZ, R3, R8 ;  /* 0x00000003ff089219 */ /* 0x000fe20000011608 */
[----:B------:R-:W-:-:S03]  /*1190*/  IMAD R2, R9, R2, R5 ;  /* 0x0000000209027224 */ /* 0x000fc600078e0205 */
[----:B------:R-:W-:-:S05]  /*11a0*/  @!P1 SEL R3, R7, R8, !P0 ;  /* 0x0000000807039207 */ /* 0x000fca0004000000 */
[--C-:B------:R-:W-:Y:S02]  /*11b0*/  @!P1 IMAD.IADD R6, R6, 0x1, -R3.reuse ;  /* 0x0000000106069824 */ /* 0x100fe400078e0a03 */
[----:B------:R-:W-:Y:S01]  /*11c0*/  @!P1 IMAD R3, R2, R11, R3 ;  /* 0x0000000b02039224 */ /* 0x000fe200078e0203 */
[----:B------:R-:W-:Y:S01]  /*11d0*/  IADD3 R2, PT, PT, -R7, RZ, RZ ;  /* 0x000000ff07027210 */ /* 0x000fe20007ffe1ff */
[----:B------:R-:W-:Y:S02]  /*11e0*/  @!P1 IMAD R5, R6, R9, R7 ;  /* 0x0000000906059224 */ /* 0x000fe400078e0207 */
[----:B------:R-:W-:Y:S02]  /*11f0*/  @!P1 IMAD.MOV.U32 R7, RZ, RZ, R3 ;  /* 0x000000ffff079224 */ /* 0x000fe400078e0003 */
[----:B------:R-:W-:Y:S02]  /*1200*/  IMAD R2, R10, R2, R21 ;  /* 0x000000020a027224 */ /* 0x000fe400078e0215 */
[----:B------:R-:W-:-:S02]  /*1210*/  IMAD R20, R5, R4, R13 ;  /* 0x0000000405147224 */ /* 0x000fc400078e020d */
[----:B------:R-:W-:Y:S02]  /*1220*/  IMAD R21, R7, R10, R2 ;  /* 0x0000000a07157224 */ /* 0x000fe400078e0202 */
.L_x_15:
[----:B------:R-:W1:Y:S01]  /*1230*/  LDCU UR4, c[0x0][0xb30] ;  /* 0x00016600ff0477ac */ /* 0x000e620008000800 */
[----:B------:R-:W2:Y:S08]  /*1240*/  S2UR UR37, SR_CgaCtaId ;  /* 0x00000000002579c3 */ /* 0x000eb00000008800 */
[----:B------:R-:W3:Y:S01]  /*1250*/  LDC R72, c[0x0][0xb24] ;  /* 0x0002c900ff487b82 */ /* 0x000ee20000000800 */
[----:B-1----:R-:W-:-:S09]  /*1260*/  UISETP.NE.AND UP1, UPT, UR4, 0x1, UPT ;  /* 0x000000010400788c */ /* 0x002fd2000bf25270 */
[----:B--2---:R-:W-:Y:S05]  /*1270*/  BRA.U UP1, `(.L_x_16) ;  /* 0x0000000101407547 */ /* 0x004fea000b800000 */
[----:B------:R-:W1:Y:S08]  /*1280*/  LDC.64 R4, c[0x0][0xb10] ;  /* 0x0002c400ff047b82 */ /* 0x000e700000000a00 */
[----:B------:R-:W2:Y:S08]  /*1290*/  LDC.64 R2, c[0x0][0xb18] ;  /* 0x0002c600ff027b82 */ /* 0x000eb00000000a00 */
[----:B------:R-:W4:Y:S08]  /*12a0*/  LDC R6, c[0x0][0xb20] ;  /* 0x0002c800ff067b82 */ /* 0x000f300000000800 */
[----:B------:R-:W3:Y:S01]  /*12b0*/  LDC R8, c[0x0][0xb0c] ;  /* 0x0002c300ff087b82 */ /* 0x000ee20000000800 */
[----:B-1----:R-:W-:-:S05]  /*12c0*/  IMAD.HI.U32 R4, R21, R4, RZ ;  /* 0x0000000415047227 */ /* 0x002fca00078e00ff */
[----:B------:R-:W-:Y:S01]  /*12d0*/  SHF.R.U32.HI R4, RZ, R5, R4 ;  /* 0x00000005ff047219 */ /* 0x000fe20000011604 */
[----:B--2---:R-:W-:Y:S01]  /*12e0*/  IMAD.HI.U32 R3, R20, R3, RZ ;  /* 0x0000000314037227 */ /* 0x004fe200078e00ff */
[----:B------:R-:W-:-:S04]  /*12f0*/  ISETP.NE.AND P0, PT, R2, 0x1, PT ;  /* 0x000000010200780c */ /* 0x000fc80003f05270 */
[----:B----4-:R-:W-:-:S04]  /*1300*/  SHF.R.U32.HI R3, RZ, R6, R3 ;  /* 0x00000006ff037219 */ /* 0x010fc80000011603 */
[----:B------:R-:W-:Y:S02]  /*1310*/  SEL R3, R20, R3, !P0 ;  /* 0x0000000314037207 */ /* 0x000fe40004000000 */
[----:B---3--:R-:W-:-:S04]  /*1320*/  ISETP.NE.AND P1, PT, R8, 0x1, PT ;  /* 0x000000010800780c */ /* 0x008fc80003f25270 */
[----:B------:R-:W-:-:S05]  /*1330*/  SEL R4, R21, R4, !P1 ;  /* 0x0000000415047207 */ /* 0x000fca0004800000 */
[----:B------:R-:W-:Y:S02]  /*1340*/  IMAD.IADD R5, R3, 0x1, -R4 ;  /* 0x0000000103057824 */ /* 0x000fe400078e0a04 */
[----:B------:R-:W-:Y:S02]  /*1350*/  IMAD.IADD R3, R4, 0x1, -R3 ;  /* 0x0000000104037824 */ /* 0x000fe400078e0a03 */
[----:B------:R-:W-:Y:S02]  /*1360*/  IMAD R21, R5, R8, R21 ;  /* 0x0000000805157224 */ /* 0x000fe400078e0215 */
[----:B------:R-:W-:-:S07]  /*1370*/  IMAD R20, R3, R2, R20 ;  /* 0x0000000203147224 */ /* 0x000fce00078e0214 */
.L_x_16:
[----:B------:R-:W-:Y:S01]  /*1380*/  BAR.SYNC.DEFER_BLOCKING 0x0 ;  /* 0x0000000000007b1d */ /* 0x000fe20000010000 */
[----:B------:R-:W-:Y:S01]  /*1390*/  UISETP.NE.AND UP1, UPT, UR8, 0x2, UPT ;  /* 0x000000020800788c */ /* 0x000fe2000bf25270 */
[----:B------:R-:W-:Y:S02]  /*13a0*/  ISETP.NE.OR P5, PT, R0, 0x2, !P5 ;  /* 0x000000020000780c */ /* 0x000fe40006fa5670 */
[----:B------:R-:W-:-:S06]  /*13b0*/  LOP3.LUT R2, R185, 0x1f, RZ, 0xc0, !PT ;  /* 0x0000001fb9027812 */ /* 0x000fcc00078ec0ff */
[----:B------:R-:W-:Y:S05]  /*13c0*/  BRA.U UP1, `(.L_x_17) ;  /* 0x0000001101c87547 */ /* 0x000fea000b800000 */
[----:B------:R-:W1:Y:S01]  /*13d0*/  LDCU UR13, c[0x0][0x38c] ;  /* 0x00007180ff0d77ac */ /* 0x000e620008000800 */
[----:B------:R-:W2:Y:S01]  /*13e0*/  LDC R9, c[0x0][0x370] ;  /* 0x0000dc00ff097b82 */ /* 0x000ea20000000800 */
[----:B------:R-:W-:Y:S01]  /*13f0*/  PLOP3.LUT P1, PT, PT, PT, UP2, 0x80, 0x8 ;  /* 0x000000000008781c */ /* 0x000fe20003f2f028 */
[----:B------:R-:W-:Y:S01]  /*1400*/  IMAD.MOV.U32 R15, RZ, RZ, 0x1 ;  /* 0x00000001ff0f7424 */ /* 0x000fe200078e00ff */
[----:B------:R-:W-:Y:S01]  /*1410*/  ISETP.EQ.OR P4, PT, R2, RZ, P5 ;  /* 0x000000ff0200720c */ /* 0x000fe20002f82670 */
[----:B------:R-:W-:Y:S01]  /*1420*/  IMAD.MOV.U32 R14, RZ, RZ, RZ ;  /* 0x000000ffff0e7224 */ /* 0x000fe200078e00ff */
[----:B------:R-:W-:Y:S02]  /*1430*/  PLOP3.LUT P1, PT, P1, PT, PT, 0x8, 0x80 ;  /* 0x000000000080781c */ /* 0x000fe40000f2e170 */
[----:B------:R-:W-:Y:S01]  /*1440*/  CS2R R12, SRZ ;  /* 0x00000000000c7805 */ /* 0x000fe2000001ff00 */
[----:B------:R-:W-:Y:S01]  /*1450*/  IMAD.MOV.U32 R10, RZ, RZ, 0x1 ;  /* 0x00000001ff0a7424 */ /* 0x000fe200078e00ff */
[----:B------:R-:W4:Y:S01]  /*1460*/  LDC R0, c[0x0][0x374] ;  /* 0x0000dd00ff007b82 */ /* 0x000f220000000800 */
[----:B------:R-:W2:Y:S01]  /*1470*/  LDCU.64 UR22, c[0x0][0x348] ;  /* 0x00006900ff1677ac */ /* 0x000ea20008000a00 */
[----:B------:R-:W-:Y:S01]  /*1480*/  UMOV UR6, URZ ;  /* 0x000000ff00067c82 */ /* 0x000fe20008000000 */
[----:B-1----:R-:W-:-:S04]  /*1490*/  UIADD3 UR5, UPT, UPT, UR13, 0x3f, URZ ;  /* 0x0000003f0d057890 */ /* 0x002fc8000fffe0ff */
[----:B------:R-:W-:-:S04]  /*14a0*/  USHF.R.S32.HI UR4, URZ, 0x1f, UR5 ;  /* 0x0000001fff047899 */ /* 0x000fc80008011405 */
[----:B------:R-:W-:-:S04]  /*14b0*/  ULEA.HI UR4, UR4, UR5, URZ, 0x6 ;  /* 0x0000000504047291 */ /* 0x000fc8000f8f30ff */
[----:B------:R-:W-:Y:S02]  /*14c0*/  USHF.R.S32.HI UR15, URZ, 0x6, UR4 ;  /* 0x00000006ff0f7899 */ /* 0x000fe40008011404 */
[----:B------:R-:W-:Y:S02]  /*14d0*/  UIADD3 UR4, UPT, UPT, UR13, -0x1, URZ ;  /* 0xffffffff0d047890 */ /* 0x000fe4000fffe0ff */
[----:B------:R-:W-:Y:S02]  /*14e0*/  UISETP.LT.U32.AND UP0, UPT, UR15, 0x7, UPT ;  /* 0x000000070f00788c */ /* 0x000fe4000bf01070 */
[----:B------:R-:W-:Y:S02]  /*14f0*/  UISETP.GE.U32.AND UP1, UPT, UR4, -0x7f, UPT ;  /* 0xffffff810400788c */ /* 0x000fe4000bf26070 */
[----:B------:R-:W-:Y:S02]  /*1500*/  USEL UR14, UR15, 0x7, UP0 ;  /* 0x000000070f0e7887 */ /* 0x000fe40008000000 */
[----:B------:R-:W-:-:S02]  /*1510*/  UIADD3 UR13, UPT, UPT, UR13, 0x7e, URZ ;  /* 0x0000007e0d0d7890 */ /* 0x000fc4000fffe0ff */
[----:B------:R-:W-:Y:S02]  /*1520*/  UIADD3 UR5, UPT, UPT, UR14, -0x1, URZ ;  /* 0xffffffff0e057890 */ /* 0x000fe4000fffe0ff */
[----:B------:R-:W-:-:S03]  /*1530*/  UIADD3 UR7, UPT, UPT, UR15, -UR14, URZ ;  /* 0x8000000e0f077290 */ /* 0x000fc6000fffe0ff */
[----:B------:R-:W-:-:S04]  /*1540*/  @UP1 UIADD3 UR5, UPT, UPT, UR14, URZ, URZ ;  /* 0x000000ff0e051290 */ /* 0x000fc8000fffe0ff */
[----:B--2---:R-:W-:-:S12]  /*1550*/  UIADD3 UR5, UPT, UPT, UR5, 0x1, URZ ;  /* 0x0000000105057890 */ /* 0x004fd8000fffe0ff */
.L_x_35:
[----:B------:R-:W-:Y:S01]  /*1560*/  UISETP.NE.AND UP0, UPT, UR37, URZ, UPT ;  /* 0x000000ff2500728c */ /* 0x000fe2000bf05270 */
[----:B------:R-:W1:Y:S08]  /*1570*/  S2UR UR37, SR_CgaCtaId ;  /* 0x00000000002579c3 */ /* 0x000e700000008800 */
[----:B------:R-:W-:Y:S05]  /*1580*/  BRA.U UP0, `(.L_x_18) ;  /* 0x0000000100347547 */ /* 0x000fea000b800000 */
[----:B------:R-:W2:Y:S01]  /*1590*/  S2R R2, SR_CgaCtaId ;  /* 0x0000000000027919 */ /* 0x000ea20000008800 */
[----:B------:R-:W-:-:S04]  /*15a0*/  MOV R3, 0x400 ;  /* 0x0000040000037802 */ /* 0x000fc80000000f00 */
[----:B--2---:R-:W-:Y:S02]  /*15b0*/  LEA R3, R2, R3, 0x18 ;  /* 0x0000000302037211 */ /* 0x004fe400078ec0ff */
[----:B------:R-:W-:-:S03]  /*15c0*/  SHF.L.U32 R2, R10, 0x1f, RZ ;  /* 0x0000001f0a027819 */ /* 0x000fc600000006ff */
[----:B------:R-:W-:-:S04]  /*15d0*/  IMAD R3, R12, 0x8, R3 ;  /* 0x000000080c037824 */ /* 0x000fc800078e0203 */
[----:B------:R-:W2:Y:S02]  /*15e0*/  SYNCS.PHASECHK.TRANS64.TRYWAIT P0, [R3+URZ+0x110], R2 ;  /* 0x00011002030075a7 */ /* 0x000ea400080011ff */
[----:B--2---:R-:W-:Y:S05]  /*15f0*/  @!P0 BRA `(.L_x_19) ;  /* 0x0000009800c08947 */ /* 0x004fea0003800000 */
.L_x_129:
[----:B------:R-:W-:Y:S01]  /*1600*/  VIADD R12, R12, 0x1 ;  /* 0x000000010c0c7836 */ /* 0x000fe20000000000 */
[----:B------:R2:W-:Y:S04]  /*1610*/  SYNCS.ARRIVE.TRANS64.A1T0 RZ, [R3+URZ+0x100], RZ ;  /* 0x000100ff03ff79a7 */ /* 0x0005e800081000ff */
[----:B------:R-:W-:-:S04]  /*1620*/  ISETP.NE.AND P0, PT, R12, 0x2, PT ;  /* 0x000000020c00780c */ /* 0x000fc80003f05270 */
[----:B------:R-:W-:Y:S02]  /*1630*/  SEL R12, R12, RZ, P0 ;  /* 0x000000ff0c0c7207 */ /* 0x000fe40000000000 */
[----:B--2---:R-:W-:-:S04]  /*1640*/  SEL R3, RZ, 0x1, P0 ;  /* 0x00000001ff037807 */ /* 0x004fc80000000000 */
[----:B------:R-:W-:-:S07]  /*1650*/  LOP3.LUT R10, R10, R3, RZ, 0x3c, !PT ;  /* 0x000000030a0a7212 */ /* 0x000fce00078e3cff */
.L_x_18:
[----:B------:R-:W-:Y:S01]  /*1660*/  UMOV UR4, 0x400 ;  /* 0x0000040000047882 */ /* 0x000fe20000000000 */
[----:B------:R-:W-:Y:S01]  /*1670*/  SHF.L.U32 R2, R15, 0x1f, RZ ;  /* 0x0000001f0f027819 */ /* 0x000fe200000006ff */
[----:B-1----:R-:W-:Y:S01]  /*1680*/  ULEA UR4, UR37, UR4, 0x18 ;  /* 0x0000000425047291 */ /* 0x002fe2000f8ec0ff */
[----:B------:R-:W-:Y:S01]  /*1690*/  R2UR UR35, R21 ;  /* 0x00000000152372ca */ /* 0x000fe200000e0000 */
[----:B------:R-:W-:Y:S01]  /*16a0*/  UISETP.GE.U32.AND UP0, UPT, UR13, 0x7f, UPT ;  /* 0x0000007f0d00788c */ /* 0x000fe2000bf06070 */
[----:B------:R-:W-:Y:S01]  /*16b0*/  R2UR UR11, R20 ;  /* 0x00000000140b72ca */ /* 0x000fe200000e0000 */
[----:B------:R-:W-:Y:S01]  /*16c0*/  ULEA UR8, UR6, UR4, 0x3 ;  /* 0x0000000406087291 */ /* 0x000fe2000f8e18ff */
[----:B------:R-:W-:-:S08]  /*16d0*/  UMOV UR24, URZ ;  /* 0x000000ff00187c82 */ /* 0x000fd00008000000 */
[----:B------:R1:W2:Y:S01]  /*16e0*/  SYNCS.PHASECHK.TRANS64.TRYWAIT P0, [UR8+0x38], R2 ;  /* 0x00003802ff0075a7 */ /* 0x0002a20008001108 */
[----:B------:R-:W-:Y:S02]  /*16f0*/  USHF.L.U32 UR35, UR35, 0x7, URZ ;  /* 0x0000000723237899 */ /* 0x000fe400080006ff */
[----:B------:R-:W-:Y:S01]  /*1700*/  USHF.L.U32 UR11, UR11, 0x8, URZ ;  /* 0x000000080b0b7899 */ /* 0x000fe200080006ff */
[----:B------:R-:W-:Y:S11]  /*1710*/  BRA.U !UP0, `(.L_x_20) ;  /* 0x0000000108a87547 */ /* 0x000ff6000b800000 */
[----:B------:R-:W-:Y:S01]  /*1720*/  UMOV UR16, URZ ;  /* 0x000000ff00107c82 */ /* 0x000fe20008000000 */
[----:B------:R-:W-:-:S05]  /*1730*/  UMOV UR17, UR6 ;  /* 0x0000000600117c82 */ /* 0x000fca0008000000 */
.L_x_25:
[----:B-1----:R-:W-:Y:S01]  /*1740*/  ULEA UR33, UR17, UR4, 0x3 ;  /* 0x0000000411217291 */ /* 0x002fe2000f8e18ff */
[----:B--2---:R-:W-:Y:S01]  /*1750*/  @!P5 MOV R3, 0x6000 ;  /* 0x000060000003d802 */ /* 0x004fe20000000f00 */
[----:B--2---:R-:W-:Y:S10]  /*1760*/  @P0 BRA `(.L_x_21) ;  /* 0x00000000000c0947 */ /* 0x004ff40003800000 */
[----:B------:R-:W-:-:S04]  /*1770*/  SHF.L.U32 R5, R15, 0x1f, RZ ;  /* 0x0000001f0f057819 */ /* 0x000fc800000006ff */
[----:B------:R-:W2:Y:S02]  /*1780*/  SYNCS.PHASECHK.TRANS64.TRYWAIT P0, [UR33+0x38], R5 ;  /* 0x00003805ff0075a7 */ /* 0x000ea40008001121 */
[----:B--2---:R-:W-:Y:S05]  /*1790*/  @!P0 BRA `(.L_x_22) ;  /* 0x00000098006c8947 */ /* 0x004fea0003800000 */
.L_x_21:
[----:B------:R2:W-:Y:S01]  /*17a0*/  @!P5 SYNCS.ARRIVE.TRANS64 RZ, [UR33], R3 ;  /* 0x00000003ffffd9a7 */ /* 0x0005e20008000021 */
[----:B------:R-:W-:Y:S04]  /*17b0*/  BSSY.RECONVERGENT B0, `(.L_x_23) ;  /* 0x0000003000007945 */ /* 0x000fe80003800200 */
[----:B------:R-:W-:Y:S05]  /*17c0*/  @P4 BRA `(.L_x_24) ;  /* 0x0000000000044947 */ /* 0x000fea0003800000 */
[----:B------:R-:W-:Y:S05]  /*17d0*/  BPT.TRAP 0x1 ;  /* 0x000000040000795c */ /* 0x000fea0000300000 */
.L_x_24:
[----:B------:R-:W-:Y:S05]  /*17e0*/  BSYNC.RECONVERGENT B0 ;  /* 0x0000000000007941 */ /* 0x000fea0003800200 */
.L_x_23:
[----:B------:R-:W-:Y:S02]  /*17f0*/  UIADD3 UR6, UPT, UPT, UR17, 0x1, URZ ;  /* 0x0000000111067890 */ /* 0x000fe4000fffe0ff */
[----:B------:R-:W-:Y:S02]  /*1800*/  ULEA UR32, UR17, UR4, 0xd ;  /* 0x0000000411207291 */ /* 0x000fe4000f8e68ff */
[----:B------:R-:W-:Y:S02]  /*1810*/  UISETP.NE.AND UP0, UPT, UR6, 0x7, UPT ;  /* 0x000000070600788c */ /* 0x000fe4000bf05270 */
[----:B------:R-:W-:Y:S02]  /*1820*/  UIADD3 UR26, UP1, UPT, UR22, 0x80, URZ ;  /* 0x00000080161a7890 */ /* 0x000fe4000ff3e0ff */
[----:B------:R-:W-:Y:S02]  /*1830*/  USEL UR9, URZ, 0x1, UP0 ;  /* 0x00000001ff097887 */ /* 0x000fe40008000000 */
[----:B------:R-:W-:-:S02]  /*1840*/  USEL UR6, UR6, URZ, UP0 ;  /* 0x000000ff06067287 */ /* 0x000fc40008000000 */
[----:B------:R-:W-:Y:S02]  /*1850*/  UIADD3 UR20, UP0, UPT, UR22, 0x180, URZ ;  /* 0x0000018016147890 */ /* 0x000fe4000ff1e0ff */
[----:B------:R-:W-:Y:S01]  /*1860*/  ULEA UR8, UR6, UR4, 0x3 ;  /* 0x0000000406087291 */ /* 0x000fe2000f8e18ff */
[----:B------:R-:W-:Y:S01]  /*1870*/  LOP3.LUT R15, R15, UR9, RZ, 0x3c, !PT ;  /* 0x000000090f0f7c12 */ /* 0x000fe2000f8e3cff */
[----:B------:R-:W-:Y:S02]  /*1880*/  USHF.L.U32 UR34, UR16, 0x6, URZ ;  /* 0x0000000610227899 */ /* 0x000fe400080006ff */
[----:B------:R-:W-:Y:S01]  /*1890*/  UIADD3.X UR27, UPT, UPT, URZ, UR23, URZ, UP1, !UPT ;  /* 0x00000017ff1b7290 */ /* 0x000fe20008ffe4ff */
[----:B-1----:R-:W-:Y:S01]  /*18a0*/  SHF.L.U32 R2, R15, 0x1f, RZ ;  /* 0x0000001f0f027819 */ /* 0x002fe200000006ff */
[----:B------:R-:W-:Y:S02]  /*18b0*/  UIADD3 UR32, UPT, UPT, UR32, 0xc400, URZ ;  /* 0x0000c40020207890 */ /* 0x000fe4000fffe0ff */
[----:B------:R-:W-:Y:S01]  /*18c0*/  UIADD3.X UR21, UPT, UPT, URZ, UR23, URZ, UP0, !UPT ;  /* 0x00000017ff157290 */ /* 0x000fe200087fe4ff */
[----:B------:R1:W1:Y:S01]  /*18d0*/  SYNCS.PHASECHK.TRANS64.TRYWAIT P0, [UR8+0x38], R2 ;  /* 0x00003802ff0075a7 */ /* 0x0002620008001108 */
[----:B------:R-:W-:Y:S01]  /*18e0*/  ULEA UR8, UR17, UR4, 0xe ;  /* 0x0000000411087291 */ /* 0x000fe2000f8e70ff */
[----:B------:R-:W-:Y:S01]  /*18f0*/  UMOV UR18, 0x0 ;  /* 0x0000000000127882 */ /* 0x000fe20000000000 */
[----:B------:R-:W-:-:S02]  /*1900*/  UMOV UR19, 0x10000000 ;  /* 0x1000000000137882 */ /* 0x000fc40000000000 */
[----:B------:R-:W-:Y:S01]  /*1910*/  UIADD3 UR8, UPT, UPT, UR8, 0x1a400, URZ ;  /* 0x0001a40008087890 */ /* 0x000fe2000fffe0ff */
[----:B------:R1:W-:Y:S01]  /*1920*/  UTMALDG.3D [UR32], [UR26], desc[UR18] ;  /* 0x000012201a0075b4 */ /* 0x0003e20008011000 */
[----:B------:R-:W-:Y:S01]  /*1930*/  UMOV UR12, UR36 ;  /* 0x00000024000c7c82 */ /* 0x000fe20008000000 */
[----:B------:R-:W-:Y:S01]  /*1940*/  UMOV UR9, UR33 ;  /* 0x0000002100097c82 */ /* 0x000fe20008000000 */
[----:B------:R-:W-:Y:S01]  /*1950*/  UMOV UR10, UR34 ;  /* 0x00000022000a7c82 */ /* 0x000fe20008000000 */
[----:B------:R-:W-:Y:S01]  /*1960*/  UIADD3 UR16, UPT, UPT, UR16, 0x1, URZ ;  /* 0x0000000110107890 */ /* 0x000fe2000fffe0ff */
[----:B------:R-:W-:Y:S01]  /*1970*/  UMOV UR24, UR5 ;  /* 0x0000000500187c82 */ /* 0x000fe20008000000 */
[----:B------:R-:W-:Y:S02]  /*1980*/  UMOV UR17, UR6 ;  /* 0x0000000600117c82 */ /* 0x000fe40008000000 */
[----:B------:R1:W-:Y:S01]  /*1990*/  UTMALDG.3D [UR8], [UR20], desc[UR18] ;  /* 0x00001208140075b4 */ /* 0x0003e20008011000 */
[----:B------:R-:W-:-:S09]  /*19a0*/  UISETP.NE.AND UP0, UPT, UR16, UR5, UPT ;  /* 0x000000051000728c */ /* 0x000fd2000bf05270 */
[----:B------:R-:W-:Y:S05]  /*19b0*/  BRA.U UP0, `(.L_x_25) ;  /* 0xfffffffd00607547 */ /* 0x000fea000b83ffff */
.L_x_20:
[----:B-1----:R-:W-:Y:S01]  /*19c0*/  ULEA UR8, UR6, UR4, 0x3 ;  /* 0x0000000406087291 */ /* 0x002fe2000f8e18ff */
[----:B------:R-:W-:Y:S01]  /*19d0*/  SHF.L.U32 R2, R15, 0x1f, RZ ;  /* 0x0000001f0f027819 */ /* 0x000fe200000006ff */
[----:B------:R-:W-:Y:S01]  /*19e0*/  @!P1 SYNCS.ARRIVE.TRANS64.A1T0 RZ, [UR4+0xb8], RZ ;  /* 0x0000b8ffffff99a7 */ /* 0x000fe20008100004 */
[----:B------:R-:W-:-:S06]  /*19f0*/  UISETP.GT.AND UP0, UPT, UR15, UR14, UPT ;  /* 0x0000000e0f00728c */ /* 0x000fcc000bf04270 */
[----:B--2---:R1:W2:Y:S03]  /*1a00*/  SYNCS.PHASECHK.TRANS64.TRYWAIT P0, [UR8+0x38], R2 ;  /* 0x00003802ff0075a7 */ /* 0x0042a60008001108 */
[----:B------:R-:W-:Y:S05]  /*1a10*/  BRA.U !UP0, `(.L_x_26) ;  /* 0x0000000108ac7547 */ /* 0x000fea000b800000 */
[----:B------:R-:W-:Y:S01]  /*1a20*/  UIADD3 UR21, UPT, UPT, UR7, UR24, URZ ;  /* 0x0000001807157290 */ /* 0x000fe2000fffe0ff */
[----:B------:R-:W-:-:S11]  /*1a30*/  UMOV UR25, UR6 ;  /* 0x0000000600197c82 */ /* 0x000fd60008000000 */
.L_x_31:
[----:B-1----:R-:W-:Y:S01]  /*1a40*/  ULEA UR17, UR25, UR4, 0x3 ;  /* 0x0000000419117291 */ /* 0x002fe2000f8e18ff */
[----:B--2---:R-:W-:Y:S01]  /*1a50*/  @!P5 MOV R3, 0x6000 ;  /* 0x000060000003d802 */ /* 0x004fe20000000f00 */
[----:B--2---:R-:W-:Y:S10]  /*1a60*/  @P0 BRA `(.L_x_27) ;  /* 0x00000000000c0947 */ /* 0x004ff40003800000 */
[----:B------:R-:W-:-:S04]  /*1a70*/  SHF.L.U32 R5, R15, 0x1f, RZ ;  /* 0x0000001f0f057819 */ /* 0x000fc800000006ff */
[----:B------:R-:W2:Y:S02]  /*1a80*/  SYNCS.PHASECHK.TRANS64.TRYWAIT P0, [UR17+0x38], R5 ;  /* 0x00003805ff0075a7 */ /* 0x000ea40008001111 */
[----:B--2---:R-:W-:Y:S05]  /*1a90*/  @!P0 BRA `(.L_x_28) ;  /* 0x0000009400c48947 */ /* 0x004fea0003800000 */
.L_x_27:
[----:B------:R2:W-:Y:S01]  /*1aa0*/  @!P5 SYNCS.ARRIVE.TRANS64 RZ, [UR17], R3 ;  /* 0x00000003ffffd9a7 */ /* 0x0005e20008000011 */
[----:B------:R-:W-:Y:S04]  /*1ab0*/  BSSY.RECONVERGENT B0, `(.L_x_29) ;  /* 0x0000003000007945 */ /* 0x000fe80003800200 */
[----:B------:R-:W-:Y:S05]  /*1ac0*/  @P4 BRA `(.L_x_30) ;  /* 0x0000000000044947 */ /* 0x000fea0003800000 */
[----:B------:R-:W-:Y:S05]  /*1ad0*/  BPT.TRAP 0x1 ;  /* 0x000000040000795c */ /* 0x000fea0000300000 */
.L_x_30:
[----:B------:R-:W-:Y:S05]  /*1ae0*/  BSYNC.RECONVERGENT B0 ;  /* 0x0000000000007941 */ /* 0x000fea0003800200 */
.L_x_29:
        /* <DEDUP_REMOVED lines=10> */
[----:B------:R-:W-:Y:S01]  /*1b90*/  UIADD3 UR16, UPT, UPT, UR16, 0xc400, URZ ;  /* 0x0000c40010107890 */ /* 0x000fe2000fffe0ff */
[----:B-1----:R-:W-:Y:S01]  /*1ba0*/  SHF.L.U32 R2, R15, 0x1f, RZ ;  /* 0x0000001f0f027819 */ /* 0x002fe200000006ff */
[----:B------:R-:W-:Y:S02]  /*1bb0*/  UIADD3.X UR31, UPT, UPT, URZ, UR23, URZ, UP1, !UPT ;  /* 0x00000017ff1f7290 */ /* 0x000fe40008ffe4ff */
[----:B------:R-:W-:Y:S01]  /*1bc0*/  UIADD3.X UR29, UPT, UPT, URZ, UR23, URZ, UP0, !UPT ;  /* 0x00000017ff1d7290 */ /* 0x000fe200087fe4ff */
[----:B------:R1:W1:Y:S01]  /*1bd0*/  SYNCS.PHASECHK.TRANS64.TRYWAIT P0, [UR8+0x38], R2 ;  /* 0x00003802ff0075a7 */ /* 0x0002620008001108 */
[----:B------:R-:W-:Y:S01]  /*1be0*/  ULEA UR8, UR25, UR4, 0xe ;  /* 0x0000000419087291 */ /* 0x000fe2000f8e70ff */
[----:B------:R-:W-:Y:S01]  /*1bf0*/  UMOV UR26, 0x0 ;  /* 0x00000000001a7882 */ /* 0x000fe20000000000 */
[----:B------:R-:W-:-:S02]  /*1c00*/  UMOV UR27, 0x10000000 ;  /* 0x10000000001b7882 */ /* 0x000fc40000000000 */
[----:B------:R-:W-:Y:S01]  /*1c10*/  UIADD3 UR8, UPT, UPT, UR8, 0x1a400, URZ ;  /* 0x0001a40008087890 */ /* 0x000fe2000fffe0ff */
[----:B------:R-:W-:Y:S01]  /*1c20*/  UMOV UR19, UR35 ;  /* 0x0000002300137c82 */ /* 0x000fe20008000000 */
[----:B------:R-:W-:Y:S01]  /*1c30*/  UMOV UR20, UR36 ;  /* 0x0000002400147c82 */ /* 0x000fe20008000000 */
[----:B------:R-:W-:Y:S01]  /*1c40*/  UMOV UR12, UR36 ;  /* 0x00000024000c7c82 */ /* 0x000fe20008000000 */
[----:B------:R-:W-:Y:S01]  /*1c50*/  UMOV UR9, UR17 ;  /* 0x0000001100097c82 */ /* 0x000fe20008000000 */
[----:B------:R-:W-:Y:S01]  /*1c60*/  UMOV UR10, UR18 ;  /* 0x00000012000a7c82 */ /* 0x000fe20008000000 */
[----:B------:R1:W-:Y:S01]  /*1c70*/  UTMALDG.3D [UR16], [UR30], desc[UR26] ;  /* 0x00001a101e0075b4 */ /* 0x0003e20008011000 */
[----:B------:R-:W-:Y:S01]  /*1c80*/  UIADD3 UR24, UPT, UPT, UR24, 0x1, URZ ;  /* 0x0000000118187890 */ /* 0x000fe2000fffe0ff */
[----:B------:R-:W-:-:S03]  /*1c90*/  UMOV UR25, UR6 ;  /* 0x0000000600197c82 */ /* 0x000fc60008000000 */
[----:B------:R-:W-:Y:S01]  /*1ca0*/  UISETP.NE.AND UP0, UPT, UR24, UR21, UPT ;  /* 0x000000151800728c */ /* 0x000fe2000bf05270 */
[----:B------:R1:W-:Y:S08]  /*1cb0*/  UTMALDG.3D [UR8], [UR28], desc[UR26] ;  /* 0x00001a081c0075b4 */ /* 0x0003f00008011000 */
[----:B------:R-:W-:Y:S05]  /*1cc0*/  BRA.U UP0, `(.L_x_31) ;  /* 0xfffffffd005c7547 */ /* 0x000fea000b83ffff */
.L_x_26:
[C---:B-1----:R-:W-:Y:S01]  /*1cd0*/  LEA R2, R14.reuse, UR4, 0x3 ;  /* 0x000000040e027c11 */ /* 0x042fe2000f8e18ff */
[----:B------:R-:W-:Y:S01]  /*1ce0*/  NOP ;  /* 0x0000000000007918 */ /* 0x000fe20000000000 */
[----:B--2---:R-:W-:Y:S02]  /*1cf0*/  SHF.L.U32 R3, R13, 0x1f, RZ ;  /* 0x0000001f0d037819 */ /* 0x004fe400000006ff */
[----:B------:R-:W-:Y:S02]  /*1d00*/  LEA R4, R14, UR4, 0x4 ;  /* 0x000000040e047c11 */ /* 0x000fe4000f8e20ff */
[----:B------:R-:W1:Y:S02]  /*1d10*/  SYNCS.PHASECHK.TRANS64.TRYWAIT P0, [R2+URZ+0xc0], R3 ;  /* 0x0000c003020075a7 */ /* 0x000e6400080011ff */
[----:B-1----:R-:W-:Y:S05]  /*1d20*/  @!P0 BRA `(.L_x_32) ;  /* 0x0000009400388947 */ /* 0x002fea0003800000 */
.L_x_132:
[----:B------:R-:W2:Y:S01]  /*1d30*/  LDS.128 R4, [R4+0x130] ;  /* 0x0001300004047984 */ /* 0x000ea20000000c00 */
[----:B---3--:R-:W-:Y:S01]  /*1d40*/  ISETP.GE.AND P0, PT, R72, 0x1, PT ;  /* 0x000000014800780c */ /* 0x008fe20003f06270 */
[----:B-1----:R-:W-:Y:S01]  /*1d50*/  VIADD R2, R2, 0xd0 ;  /* 0x000000d002027836 */ /* 0x002fe20000000000 */
[----:B------:R-:W-:Y:S01]  /*1d60*/  @!PT LDS RZ, [RZ] ;  /* 0x00000000fffff984 */ /* 0x000fe20000000800 */
[----:B------:R-:W-:Y:S01]  /*1d70*/  @!PT LDS RZ, [RZ] ;  /* 0x00000000fffff984 */ /* 0x000fe20000000800 */
[----:B------:R-:W-:Y:S01]  /*1d80*/  @!PT LDS RZ, [RZ] ;  /* 0x00000000fffff984 */ /* 0x000fe20000000800 */
[----:B------:R-:W-:Y:S01]  /*1d90*/  @!PT LDS RZ, [RZ] ;  /* 0x00000000fffff984 */ /* 0x000fe20000000800 */
[----:B------:R1:W-:Y:S06]  /*1da0*/  MEMBAR.ALL.CTA ;  /* 0x0000000000007992 */ /* 0x0003ec0000008000 */
[----:B-1----:R-:W1:Y:S01]  /*1db0*/  FENCE.VIEW.ASYNC.S ;  /* 0x00000000000073c6 */ /* 0x002e620000000000 */
[----:B------:R-:W-:-:S04]  /*1dc0*/  PRMT R2, RZ, 0x654, R2 ;  /* 0x00000654ff027816 */ /* 0x000fc80000000002 */
[----:B-1----:R1:W-:Y:S01]  /*1dd0*/  SYNCS.ARRIVE.TRANS64.RED.A1T0 RZ, [R2+URZ], RZ ;  /* 0x000000ff02ff79a7 */ /* 0x0023e200081004ff */
[----:B--2---:R-:W-:-:S13]  /*1de0*/  LOP3.LUT P2, RZ, R6, 0x1, RZ, 0xc0, !PT ;  /* 0x0000000106ff7812 */ /* 0x004fda000784c0ff */
[----:B------:R-:W-:Y:S01]  /*1df0*/  @P2 SHF.R.U32.HI R3, RZ, 0x10, R5 ;  /* 0x00000010ff032819 */ /* 0x000fe20000011605 */
[----:B------:R-:W-:Y:S01]  /*1e00*/  VOTEU.ANY UP0, P2 ;  /* 0x0000000000ff7886 */ /* 0x000fe20001000100 */
[----:B------:R-:W-:Y:S02]  /*1e10*/  @P2 MOV R11, R4 ;  /* 0x00000004000b2202 */ /* 0x000fe40000000f00 */
[----:B------:R-:W-:Y:S02]  /*1e20*/  @P2 R2UR.BROADCAST UR8, R3 ;  /* 0x00000000030822ca */ /* 0x000fe400008e0000 */
[----:B------:R-:W-:-:S11]  /*1e30*/  @P2 LOP3.LUT R8, R5, 0xffff, RZ, 0xc0, !PT ;  /* 0x0000ffff05082812 */ /* 0x000fd600078ec0ff */
[----:B------:R-:W-:Y:S01]  /*1e40*/  @UP0 UMOV UR36, UR8 ;  /* 0x0000000800240c82 */ /* 0x000fe20008000000 */
[----:B-1----:R-:W-:Y:S05]  /*1e50*/  @!P0 BRA `(.L_x_33) ;  /* 0x0000000000b88947 */ /* 0x002fea0003800000 */
[----:B------:R-:W4:Y:S01]  /*1e60*/  LDC.64 R4, c[0x0][0xb18] ;  /* 0x0002c600ff047b82 */ /* 0x000f220000000a00 */
[----:B------:R-:W-:-:S07]  /*1e70*/  ISETP.NE.AND P3, PT, R72, 0x1, PT ;  /* 0x000000014800780c */ /* 0x000fce0003f65270 */
[----:B------:R-:W1:Y:S08]  /*1e80*/  LDC.64 R6, c[0x0][0xb10] ;  /* 0x0002c400ff067b82 */ /* 0x000e700000000a00 */
[----:B------:R-:W2:Y:S08]  /*1e90*/  LDC R16, c[0x0][0xb20] ;  /* 0x0002c800ff107b82 */ /* 0x000eb00000000800 */
[----:B------:R-:W3:Y:S01]  /*1ea0*/  LDC R18, c[0x0][0xb0c] ;  /* 0x0002c300ff127b82 */ /* 0x000ee20000000800 */
[----:B----4-:R-:W-:Y:S01]  /*1eb0*/  IMAD.HI.U32 R17, R0, R5, RZ ;  /* 0x0000000500117227 */ /* 0x010fe200078e00ff */
[----:B------:R-:W-:-:S03]  /*1ec0*/  ISETP.NE.AND P0, PT, R4, 0x1, PT ;  /* 0x000000010400780c */ /* 0x000fc60003f05270 */
[----:B------:R-:W-:-:S03]  /*1ed0*/  IMAD.HI.U32 R5, R8, R5, RZ ;  /* 0x0000000508057227 */ /* 0x000fc600078e00ff */
[----:B------:R-:W4:Y:S01]  /*1ee0*/  LDC.64 R2, c[0x0][0xb28] ;  /* 0x0002ca00ff027b82 */ /* 0x000f220000000a00 */
[----:B-1----:R-:W-:-:S04]  /*1ef0*/  IMAD.HI.U32 R20, R9, R6, RZ ;  /* 0x0000000609147227 */ /* 0x002fc800078e00ff */
[----:B------:R-:W-:Y:S01]  /*1f00*/  IMAD.HI.U32 R22, R11, R6, RZ ;  /* 0x000000060b167227 */ /* 0x000fe200078e00ff */
[----:B------:R-:W-:Y:S02]  /*1f10*/  SHF.R.U32.HI R20, RZ, R7, R20 ;  /* 0x00000007ff147219 */ /* 0x000fe40000011614 */
[-C--:B--2---:R-:W-:Y:S02]  /*1f20*/  SHF.R.U32.HI R17, RZ, R16.reuse, R17 ;  /* 0x00000010ff117219 */ /* 0x084fe40000011611 */
[----:B------:R-:W-:Y:S02]  /*1f30*/  SHF.R.U32.HI R5, RZ, R16, R5 ;  /* 0x00000010ff057219 */ /* 0x000fe40000011605 */
[----:B------:R-:W-:Y:S02]  /*1f40*/  SEL R17, R0, R17, !P0 ;  /* 0x0000001100117207 */ /* 0x000fe40004000000 */
[----:B------:R-:W-:Y:S02]  /*1f50*/  SHF.R.U32.HI R22, RZ, R7, R22 ;  /* 0x00000007ff167219 */ /* 0x000fe40000011616 */
[----:B---3--:R-:W-:-:S02]  /*1f60*/  ISETP.NE.AND P1, PT, R18, 0x1, PT ;  /* 0x000000011200780c */ /* 0x008fc40003f25270 */
[----:B------:R-:W-:Y:S02]  /*1f70*/  SEL R5, R8, R5, !P0 ;  /* 0x0000000508057207 */ /* 0x000fe40004000000 */
[----:B------:R-:W-:Y:S02]  /*1f80*/  SEL R19, R9, R20, !P1 ;  /* 0x0000001409137207 */ /* 0x000fe40004800000 */
[----:B------:R-:W-:Y:S01]  /*1f90*/  SEL R7, R11, R22, !P1 ;  /* 0x000000160b077207 */ /* 0x000fe20004800000 */
[----:B----4-:R-:W-:-:S04]  /*1fa0*/  IMAD.HI.U32 R20, R17, R2, RZ ;  /* 0x0000000211147227 */ /* 0x010fc800078e00ff */
[----:B------:R-:W-:Y:S01]  /*1fb0*/  IMAD.HI.U32 R6, R19, R2, RZ ;  /* 0x0000000213067227 */ /* 0x000fe200078e00ff */
[----:B------:R-:W-:-:S04]  /*1fc0*/  @P3 SHF.R.U32.HI R17, RZ, R3, R20 ;  /* 0x00000003ff113219 */ /* 0x000fc80000011614 */
[----:B------:R-:W-:Y:S01]  /*1fd0*/  @P3 SHF.R.U32.HI R19, RZ, R3, R6 ;  /* 0x00000003ff133219 */ /* 0x000fe20000011606 */
[----:B------:R-:W-:-:S04]  /*1fe0*/  IMAD R17, R72, R17, RZ ;  /* 0x0000001148117224 */ /* 0x000fc800078e02ff */
[----:B------:R-:W-:Y:S01]  /*1ff0*/  IMAD R6, R72, R19, RZ ;  /* 0x0000001348067224 */ /* 0x000fe200078e02ff */
[C---:B------:R-:W-:Y:S02]  /*2000*/  ISETP.GE.AND P0, PT, R5.reuse, R17, PT ;  /* 0x000000110500720c */ /* 0x040fe40003f06270 */
[----:B------:R-:W-:Y:S02]  /*2010*/  IADD3 R17, PT, PT, -R5, RZ, RZ ;  /* 0x000000ff05117210 */ /* 0x000fe40007ffe1ff */
[----:B------:R-:W-:Y:S01]  /*2020*/  ISETP.GE.OR P0, PT, R7, R6, P0 ;  /* 0x000000060700720c */ /* 0x000fe20000706670 */
[----:B------:R-:W-:-:S04]  /*2030*/  IMAD.HI.U32 R6, R5, R2, RZ ;  /* 0x0000000205067227 */ /* 0x000fc800078e00ff */
[----:B------:R-:W-:Y:S01]  /*2040*/  IMAD R8, R4, R17, R8 ;  /* 0x0000001104087224 */ /* 0x000fe200078e0208 */
[----:B------:R-:W-:-:S04]  /*2050*/  SHF.R.U32.HI R6, RZ, R3, R6 ;  /* 0x00000003ff067219 */ /* 0x000fc80000011606 */
[----:B------:R-:W-:-:S03]  /*2060*/  SEL R6, R5, R6, !P3 ;  /* 0x0000000605067207 */ /* 0x000fc60005800000 */
[----:B------:R-:W-:-:S04]  /*2070*/  @!P0 IMAD.HI.U32 R16, R7, R2, RZ ;  /* 0x0000000207108227 */ /* 0x000fc800078e00ff */
[----:B------:R-:W-:Y:S01]  /*2080*/  IMAD.MOV R2, RZ, RZ, -R6 ;  /* 0x000000ffff027224 */ /* 0x000fe200078e0a06 */
[----:B------:R-:W-:-:S03]  /*2090*/  @!P0 SHF.R.U32.HI R16, RZ, R3, R16 ;  /* 0x00000003ff108219 */ /* 0x000fc60000011610 */
[----:B------:R-:W-:Y:S01]  /*20a0*/  IMAD R2, R72, R2, R5 ;  /* 0x0000000248027224 */ /* 0x000fe200078e0205 */
        /* <DEDUP_REMOVED lines=9> */
.L_x_33:
[----:B------:R-:W1:Y:S02]  /*2140*/  LDCU UR8, c[0x0][0xb30] ;  /* 0x00016600ff0877ac */ /* 0x000e640008000800 */
[----:B-1----:R-:W-:-:S09]  /*2150*/  UISETP.NE.AND UP0, UPT, UR8, 0x1, UPT ;  /* 0x000000010800788c */ /* 0x002fd2000bf05270 */
[----:B------:R-:W-:Y:S05]  /*2160*/  BRA.U UP0, `(.L_x_34) ;  /* 0x0000000100407547 */ /* 0x000fea000b800000 */
[----:B------:R-:W1:Y:S08]  /*2170*/  LDC.64 R4, c[0x0][0xb10] ;  /* 0x0002c400ff047b82 */ /* 0x000e700000000a00 */
[----:B------:R-:W2:Y:S08]  /*2180*/  LDC.64 R2, c[0x0][0xb18] ;  /* 0x0002c600ff027b82 */ /* 0x000eb00000000a00 */
[----:B------:R-:W3:Y:S08]  /*2190*/  LDC R6, c[0x0][0xb20] ;  /* 0x0002c800ff067b82 */ /* 0x000ef00000000800 */
[----:B------:R-:W4:Y:S01]  /*21a0*/  LDC R16, c[0x0][0xb0c] ;  /* 0x0002c300ff107b82 */ /* 0x000f220000000800 */
[----:B-1----:R-:W-:-:S05]  /*21b0*/  IMAD.HI.U32 R4, R11, R4, RZ ;  /* 0x000000040b047227 */ /* 0x002fca00078e00ff */
[----:B------:R-:W-:Y:S01]  /*21c0*/  SHF.R.U32.HI R4, RZ, R5, R4 ;  /* 0x00000005ff047219 */ /* 0x000fe20000011604 */
[----:B--2---:R-:W-:Y:S01]  /*21d0*/  IMAD.HI.U32 R3, R8, R3, RZ ;  /* 0x0000000308037227 */ /* 0x004fe200078e00ff */
[----:B------:R-:W-:-:S04]  /*21e0*/  ISETP.NE.AND P0, PT, R2, 0x1, PT ;  /* 0x000000010200780c */ /* 0x000fc80003f05270 */
[----:B---3--:R-:W-:-:S04]  /*21f0*/  SHF.R.U32.HI R3, RZ, R6, R3 ;  /* 0x00000006ff037219 */ /* 0x008fc80000011603 */
[----:B------:R-:W-:Y:S02]  /*2200*/  SEL R3, R8, R3, !P0 ;  /* 0x0000000308037207 */ /* 0x000fe40004000000 */
[----:B----4-:R-:W-:-:S04]  /*2210*/  ISETP.NE.AND P1, PT, R16, 0x1, PT ;  /* 0x000000011000780c */ /* 0x010fc80003f25270 */
[----:B------:R-:W-:-:S05]  /*2220*/  SEL R4, R11, R4, !P1 ;  /* 0x000000040b047207 */ /* 0x000fca0004800000 */
[----:B------:R-:W-:Y:S02]  /*2230*/  IMAD.IADD R5, R3, 0x1, -R4 ;  /* 0x0000000103057824 */ /* 0x000fe400078e0a04 */
[----:B------:R-:W-:Y:S02]  /*2240*/  IMAD.IADD R3, R4, 0x1, -R3 ;  /* 0x0000000104037824 */ /* 0x000fe400078e0a03 */
[----:B------:R-:W-:Y:S02]  /*2250*/  IMAD R11, R5, R16, R11 ;  /* 0x00000010050b7224 */ /* 0x000fe400078e020b */
[----:B------:R-:W-:-:S07]  /*2260*/  IMAD R8, R3, R2, R8 ;  /* 0x0000000203087224 */ /* 0x000fce00078e0208 */
.L_x_34:
[----:B------:R-:W-:Y:S01]  /*2270*/  VIADD R14, R14, 0x1 ;  /* 0x000000010e0e7836 */ /* 0x000fe20000000000 */
[----:B------:R-:W-:Y:S01]  /*2280*/  PLOP3.LUT P1, PT, PT, PT, PT, 0x80, 0x8 ;  /* 0x000000000008781c */ /* 0x000fe20003f2f070 */
[----:B------:R-:W-:Y:S02]  /*2290*/  IMAD.IADD R21, R11, 0x1, R170 ;  /* 0x000000010b157824 */ /* 0x000fe400078e02aa */
[----:B------:R-:W-:Y:S01]  /*22a0*/  IMAD.IADD R20, R8, 0x1, R147 ;  /* 0x0000000108147824 */ /* 0x000fe200078e0293 */
[----:B------:R-:W-:-:S04]  /*22b0*/  ISETP.NE.AND P0, PT, R14, 0x2, PT ;  /* 0x000000020e00780c */ /* 0x000fc80003f05270 */
[----:B------:R-:W-:Y:S02]  /*22c0*/  SEL R2, RZ, 0x1, P0 ;  /* 0x00000001ff027807 */ /* 0x000fe40000000000 */
[----:B------:R-:W-:Y:S02]  /*22d0*/  SEL R14, R14, RZ, P0 ;  /* 0x000000ff0e0e7207 */ /* 0x000fe40000000000 */
[----:B------:R-:W-:Y:S01]  /*22e0*/  LOP3.LUT R13, R13, R2, RZ, 0x3c, !PT ;  /* 0x000000020d0d7212 */ /* 0x000fe200078e3cff */
[----:B------:R-:W-:Y:S06]  /*22f0*/  @P2 BRA `(.L_x_35) ;  /* 0xfffffff000982947 */ /* 0x000fec000383ffff */
[----:B------:R-:W-:Y:S01]  /*2300*/  UIADD3 UR4, UPT, UPT, UR4, 0x38, URZ ;  /* 0x0000003804047890 */ /* 0x000fe2000fffe0ff */
[----:B------:R-:W-:-:S03]  /*2310*/  SHF.L.U32 R3, R15, 0x1f, RZ ;  /* 0x0000001f0f037819 */ /* 0x000fc600000006ff */
[----:B------:R-:W-:-:S09]  /*2320*/  ULEA UR5, UR6, UR4, 0x3 ;  /* 0x0000000406057291 */ /* 0x000fd2000f8e18ff */
[----:B------:R-:W1:Y:S02]  /*2330*/  SYNCS.PHASECHK.TRANS64.TRYWAIT P0, [UR5], R3 ;  /* 0x00000003ff0075a7 */ /* 0x000e640008001105 */
[----:B-1----:R-:W-:Y:S05]  /*2340*/  @!P0 BRA `(.L_x_36) ;  /* 0x0000008c00c48947 */ /* 0x002fea0003800000 */
.L_x_134:
[----:B------:R-:W-:-:S04]  /*2350*/  UIADD3 UR6, UPT, UPT, UR6, 0x1, URZ ;  /* 0x0000000106067890 */ /* 0x000fc8000fffe0ff */
[----:B------:R-:W-:-:S04]  /*2360*/  UISETP.NE.AND UP0, UPT, UR6, 0x7, UPT ;  /* 0x000000070600788c */ /* 0x000fc8000bf05270 */
[----:B------:R-:W-:Y:S02]  /*2370*/  USEL UR7, URZ, 0x1, UP0 ;  /* 0x00000001ff077887 */ /* 0x000fe40008000000 */
[----:B------:R-:W-:-:S04]  /*2380*/  USEL UR6, UR6, URZ, UP0 ;  /* 0x000000ff06067287 */ /* 0x000fc80008000000 */
[----:B------:R-:W-:Y:S01]  /*2390*/  ULEA UR5, UR6, UR4, 0x3 ;  /* 0x0000000406057291 */ /* 0x000fe2000f8e18ff */
[----:B------:R-:W-:-:S04]  /*23a0*/  LOP3.LUT R2, R15, UR7, RZ, 0x3c, !PT ;  /* 0x000000070f027c12 */ /* 0x000fc8000f8e3cff */
[----:B-1----:R-:W-:-:S04]  /*23b0*/  SHF.L.U32 R3, R2, 0x1f, RZ ;  /* 0x0000001f02037819 */ /* 0x002fc800000006ff */
[----:B------:R-:W1:Y:S02]  /*23c0*/  SYNCS.PHASECHK.TRANS64.TRYWAIT P0, [UR5], R3 ;  /* 0x00000003ff0075a7 */ /* 0x000e640008001105 */
[----:B-1----:R-:W-:Y:S05]  /*23d0*/  @!P0 BRA `(.L_x_37) ;  /* 0x0000008c00b88947 */ /* 0x002fea0003800000 */
.L_x_136:
        /* <DEDUP_REMOVED lines=9> */
.L_x_138:
        /* <DEDUP_REMOVED lines=9> */
.L_x_140:
        /* <DEDUP_REMOVED lines=9> */
.L_x_142:
        /* <DEDUP_REMOVED lines=9> */
.L_x_144:
[----:B------:R-:W-:-:S04]  /*2620*/  UIADD3 UR6, UPT, UPT, UR6, 0x1, URZ ;  /* 0x0000000106067890 */ /* 0x000fc8000fffe0ff */
[----:B------:R-:W-:-:S04]  /*2630*/  UISETP.NE.AND UP0, UPT, UR6, 0x7, UPT ;  /* 0x000000070600788c */ /* 0x000fc8000bf05270 */
[----:B------:R-:W-:Y:S02]  /*2640*/  USEL UR5, URZ, 0x1, UP0 ;  /* 0x00000001ff057887 */ /* 0x000fe40008000000 */
[----:B------:R-:W-:-:S04]  /*2650*/  USEL UR6, UR6, URZ, UP0 ;  /* 0x000000ff06067287 */ /* 0x000fc80008000000 */
[----:B------:R-:W-:Y:S01]  /*2660*/  ULEA UR6, UR6, UR4, 0x3 ;  /* 0x0000000406067291 */ /* 0x000fe2000f8e18ff */
[----:B-1----:R-:W-:-:S04]  /*2670*/  LOP3.LUT R3, R2, UR5, RZ, 0x3c, !PT ;  /* 0x0000000502037c12 */ /* 0x002fc8000f8e3cff */
[----:B------:R-:W-:Y:S01]  /*2680*/  SHF.L.U32 R3, R3, 0x1f, RZ ;  /* 0x0000001f03037819 */ /* 0x000fe200000006ff */
[----:B----4-:R-:W-:-:S07]  /*2690*/  IMAD.U32 R0, RZ, RZ, UR6 ;  /* 0x00000006ff007e24 */ /* 0x010fce000f8e00ff */
.L_x_42:
[----:B-1----:R1:W2:Y:S02]  /*26a0*/  SYNCS.PHASECHK.TRANS64.TRYWAIT P0, [R0+URZ], R3 ;  /* 0x00000003000075a7 */ /* 0x0022a400080011ff */
[----:B--2---:R-:W-:Y:S05]  /*26b0*/  @!P0 NANOSLEEP.SYNCS 0x989680 ;  /* 0x009896800000895d */ /* 0x004fea0003900000 */
[----:B------:R-:W2:Y:S02]  /*26c0*/  @!P0 SYNCS.PHASECHK.TRANS64 P0, [R0+URZ], R3 ;  /* 0x00000003000085a7 */ /* 0x000ea400080010ff */
[----:B--2---:R-:W-:Y:S05]  /*26d0*/  @P0 EXIT ;  /* 0x000000000000094d */ /* 0x004fea0003800000 */
[----:B------:R-:W-:Y:S05]  /*26e0*/  BRA `(.L_x_42) ;  /* 0xfffffffc00ec7947 */ /* 0x000fea000383ffff */
.L_x_17:
[----:B------:R-:W-:-:S04]  /*26f0*/  UISETP.NE.AND UP1, UPT, UR37, URZ, UPT ;  /* 0x000000ff2500728c */ /* 0x000fc8000bf25270 */
[----:B------:R-:W-:-:S09]  /*2700*/  UISETP.NE.OR UP1, UPT, UR8, 0x1, UP1 ;  /* 0x000000010800788c */ /* 0x000fd20008f25670 */
[----:B------:R-:W-:Y:S05]  /*2710*/  BRA.U UP1, `(.L_x_43) ;  /* 0x0000000501487547 */ /* 0x000fea000b800000 */
[----:B------:R-:W-:Y:S01]  /*2720*/  ISETP.NE.AND P2, PT, R2, RZ, PT ;  /* 0x000000ff0200720c */ /* 0x000fe20003f45270 */
[----:B------:R-:W-:Y:S01]  /*2730*/  IMAD.MOV.U32 R12, RZ, RZ, 0x1 ;  /* 0x00000001ff0c7424 */ /* 0x000fe200078e00ff */
[----:B------:R-:W-:Y:S02]  /*2740*/  CS2R R10, SRZ ;  /* 0x00000000000a7805 */ /* 0x000fe4000001ff00 */
[----:B------:R-:W-:Y:S01]  /*2750*/  CS2R R8, SRZ ;  /* 0x0000000000087805 */ /* 0x000fe2000001ff00 */
[----:B------:R-:W-:Y:S01]  /*2760*/  UMOV UR4, 0x400 ;  /* 0x0000040000047882 */ /* 0x000fe20000000000 */
[----:B------:R-:W-:Y:S01]  /*2770*/  UMOV UR6, URZ ;  /* 0x000000ff00067c82 */ /* 0x000fe20008000000 */
[----:B------:R-:W-:-:S12]  /*2780*/  ULEA UR37, UR37, UR4, 0x18 ;  /* 0x0000000425257291 */ /* 0x000fd8000f8ec0ff */
.L_x_47:
[----:B------:R-:W-:Y:S02]  /*2790*/  LEA R0, R8, UR37, 0x3 ;  /* 0x0000002508007c11 */ /* 0x000fe4000f8e18ff */
[----:B------:R-:W-:-:S03]  /*27a0*/  SHF.L.U32 R5, R9, 0x1f, RZ ;  /* 0x0000001f09057819 */ /* 0x000fc600000006ff */
[----:B------:R-:W-:Y:S01]  /*27b0*/  VIADD R4, R0, 0x110 ;  /* 0x0000011000047836 */ /* 0x000fe20000000000 */
[----:B------:R-:W1:Y:S02]  /*27c0*/  SYNCS.PHASECHK.TRANS64.TRYWAIT P0, [R0+URZ+0x100], R5 ;  /* 0x00010005000075a7 */ /* 0x000e6400080011ff */
[----:B-1----:R-:W-:Y:S05]  /*27d0*/  @!P0 BRA `(.L_x_44) ;  /* 0x0000008c00308947 */ /* 0x002fea0003800000 */
.L_x_145:
[----:B------:R-:W-:Y:S01]  /*27e0*/  ULEA UR5, UR6, UR37, 0x3 ;  /* 0x0000002506057291 */ /* 0x000fe2000f8e18ff */
[----:B------:R-:W-:Y:S02]  /*27f0*/  PRMT R4, RZ, 0x654, R4 ;  /* 0x00000654ff047816 */ /* 0x000fe40000000004 */
[----:B-1----:R-:W-:Y:S01]  /*2800*/  SHF.L.U32 R5, R12, 0x1f, RZ ;  /* 0x0000001f0c057819 */ /* 0x002fe200000006ff */
[----:B------:R-:W-:Y:S01]  /*2810*/  UIADD3 UR4, UPT, UPT, UR5, 0xc0, URZ ;  /* 0x000000c005047890 */ /* 0x000fe2000fffe0ff */
[----:B------:R1:W-:Y:S05]  /*2820*/  SYNCS.ARRIVE.TRANS64.RED.A1T0 RZ, [R4+URZ], RZ ;  /* 0x000000ff04ff79a7 */ /* 0x0003ea00081004ff */
[----:B------:R-:W-:Y:S01]  /*2830*/  IMAD.U32 R7, RZ, RZ, UR4 ;  /* 0x00000004ff077e24 */ /* 0x000fe2000f8e00ff */
[----:B------:R-:W2:Y:S04]  /*2840*/  SYNCS.PHASECHK.TRANS64.TRYWAIT P0, [UR5+0xd0], R5 ;  /* 0x0000d005ff0075a7 */ /* 0x000ea80008001105 */
[----:B------:R-:W-:Y:S01]  /*2850*/  PRMT R6, R2, 0x654, R7 ;  /* 0x0000065402067816 */ /* 0x000fe20000000007 */
[----:B-1----:R-:W-:Y:S01]  /*2860*/  @!P2 IMAD.MOV.U32 R4, RZ, RZ, 0x10 ;  /* 0x00000010ff04a424 */ /* 0x002fe200078e00ff */
[----:B--2---:R-:W-:Y:S06]  /*2870*/  @!P0 BRA `(.L_x_45) ;  /* 0x0000008c001c8947 */ /* 0x004fec0003800000 */
.L_x_147:
[----:B------:R-:W-:Y:S01]  /*2880*/  ULEA UR4, UR6, UR37, 0x4 ;  /* 0x0000002506047291 */ /* 0x000fe2000f8e20ff */
[----:B------:R-:W-:Y:S01]  /*2890*/  SEL R3, R6, R3, !P2 ;  /* 0x0000000306037207 */ /* 0x000fe20005000000 */
[----:B------:R-:W-:Y:S01]  /*28a0*/  UIADD3 UR5, UPT, UPT, UR5, 0xc0, URZ ;  /* 0x000000c005057890 */ /* 0x000fe2000fffe0ff */
[----:B-1----:R-:W-:Y:S01]  /*28b0*/  LEA R0, R11, UR37, 0x3 ;  /* 0x000000250b007c11 */ /* 0x002fe2000f8e18ff */
[----:B------:R-:W-:Y:S01]  /*28c0*/  UIADD3 UR4, UPT, UPT, UR4, 0x130, URZ ;  /* 0x0000013004047890 */ /* 0x000fe2000fffe0ff */
[----:B------:R-:W-:Y:S01]  /*28d0*/  SHF.L.U32 R5, R10, 0x1f, RZ ;  /* 0x0000001f0a057819 */ /* 0x000fe200000006ff */
[----:B------:R1:W-:Y:S01]  /*28e0*/  @!P2 SYNCS.ARRIVE.TRANS64.RED RZ, [R3+URZ], R4 ;  /* 0x0000000403ffa9a7 */ /* 0x0003e200080004ff */
[----:B------:R-:W-:Y:S01]  /*28f0*/  UIADD3 UR6, UPT, UPT, UR6, 0x1, URZ ;  /* 0x0000000106067890 */ /* 0x000fe2000fffe0ff */
[----:B------:R-:W-:-:S03]  /*2900*/  VIADD R8, R8, 0x1 ;  /* 0x0000000108087836 */ /* 0x000fc60000000000 */
[----:B------:R-:W-:Y:S02]  /*2910*/  UISETP.NE.AND UP0, UPT, UR6, 0x2, UPT ;  /* 0x000000020600788c */ /* 0x000fe4000bf05270 */
[----:B------:R-:W-:Y:S06]  /*2920*/  UGETNEXTWORKID.BROADCAST [UR4], [UR5] ;  /* 0x00000000040073ca */ /* 0x000fec0008000100 */
[----:B------:R-:W-:Y:S01]  /*2930*/  USEL UR4, URZ, 0x1, UP0 ;  /* 0x00000001ff047887 */ /* 0x000fe20008000000 */
[----:B------:R-:W-:Y:S01]  /*2940*/  ISETP.NE.AND P0, PT, R8, 0x2, PT ;  /* 0x000000020800780c */ /* 0x000fe20003f05270 */
[----:B------:R-:W-:Y:S01]  /*2950*/  USEL UR6, UR6, URZ, UP0 ;  /* 0x000000ff06067287 */ /* 0x000fe20008000000 */
[----:B------:R-:W2:Y:S03]  /*2960*/  SYNCS.PHASECHK.TRANS64.TRYWAIT P1, [R0+URZ+0xc0], R5 ;  /* 0x0000c005000075a7 */ /* 0x000ea600080211ff */
[----:B------:R-:W-:Y:S01]  /*2970*/  LOP3.LUT R12, R12, UR4, RZ, 0x3c, !PT ;  /* 0x000000040c0c7c12 */ /* 0x000fe2000f8e3cff */
[----:B-12---:R-:W-:Y:S07]  /*2980*/  @!P1 BRA `(.L_x_46) ;  /* 0x0000008800f09947 */ /* 0x006fee0003800000 */
.L_x_148:
[C---:B------:R-:W-:Y:S01]  /*2990*/  LEA R4, R11.reuse, UR37, 0x4 ;  /* 0x000000250b047c11 */ /* 0x040fe2000f8e20ff */
[----:B-1----:R-:W-:Y:S01]  /*29a0*/  VIADD R0, R0, 0xd0 ;  /* 0x000000d000007836 */ /* 0x002fe20000000000 */
[----:B------:R-:W-:Y:S01]  /*29b0*/  SEL R8, R8, RZ, P0 ;  /* 0x000000ff08087207 */ /* 0x000fe20000000000 */
[----:B------:R-:W-:-:S03]  /*29c0*/  VIADD R11, R11, 0x1 ;  /* 0x000000010b0b7836 */ /* 0x000fc60000000000 */
[----:B------:R-:W1:Y:S01]  /*29d0*/  LDS.128 R4, [R4+0x130] ;  /* 0x0001300004047984 */ /* 0x000e620000000c00 */
[----:B------:R-:W-:Y:S02]  /*29e0*/  PRMT R0, RZ, 0x654, R0 ;  /* 0x00000654ff007816 */ /* 0x000fe40000000000 */
[C---:B------:R-:W-:Y:S01]  /*29f0*/  ISETP.NE.AND P1, PT, R11.reuse, 0x2, PT ;  /* 0x000000020b00780c */ /* 0x040fe20003f25270 */
[----:B------:R-:W-:Y:S01]  /*2a00*/  @!PT LDS RZ, [RZ] ;  /* 0x00000000fffff984 */ /* 0x000fe20000000800 */
[----:B------:R-:W-:Y:S01]  /*2a10*/  @!PT LDS RZ, [RZ] ;  /* 0x00000000fffff984 */ /* 0x000fe20000000800 */
[----:B------:R-:W-:Y:S01]  /*2a20*/  @!PT LDS RZ, [RZ] ;  /* 0x00000000fffff984 */ /* 0x000fe20000000800 */
[----:B------:R-:W-:Y:S01]  /*2a30*/  @!PT LDS RZ, [RZ] ;  /* 0x00000000fffff984 */ /* 0x000fe20000000800 */
[----:B------:R2:W-:Y:S06]  /*2a40*/  MEMBAR.ALL.CTA ;  /* 0x0000000000007992 */ /* 0x0005ec0000008000 */
[----:B--2---:R-:W2:Y:S01]  /*2a50*/  FENCE.VIEW.ASYNC.S ;  /* 0x00000000000073c6 */ /* 0x004ea20000000000 */
[----:B------:R-:W-:Y:S01]  /*2a60*/  SEL R11, R11, RZ, P1 ;  /* 0x000000ff0b0b7207 */ /* 0x000fe20000800000 */
[----:B--2---:R2:W-:Y:S01]  /*2a70*/  SYNCS.ARRIVE.TRANS64.RED.A1T0 RZ, [R0+URZ], RZ ;  /* 0x000000ff00ff79a7 */ /* 0x0045e200081004ff */
[----:B-1----:R-:W-:-:S02]  /*2a80*/  LOP3.LUT P3, RZ, R6, 0x1, RZ, 0xc0, !PT ;  /* 0x0000000106ff7812 */ /* 0x002fc4000786c0ff */
[----:B------:R-:W-:-:S04]  /*2a90*/  SEL R5, RZ, 0x1, P1 ;  /* 0x00000001ff057807 */ /* 0x000fc80000800000 */
[----:B------:R-:W-:Y:S02]  /*2aa0*/  LOP3.LUT R10, R10, R5, RZ, 0x3c, !PT ;  /* 0x000000050a0a7212 */ /* 0x000fe400078e3cff */
[----:B--2---:R-:W-:-:S04]  /*2ab0*/  SEL R0, RZ, 0x1, P0 ;  /* 0x00000001ff007807 */ /* 0x004fc80000000000 */
[----:B------:R-:W-:Y:S01]  /*2ac0*/  LOP3.LUT R9, R9, R0, RZ, 0x3c, !PT ;  /* 0x0000000009097212 */ /* 0x000fe200078e3cff */
[----:B------:R-:W-:Y:S06]  /*2ad0*/  @P3 BRA `(.L_x_47) ;  /* 0xfffffffc002c3947 */ /* 0x000fec000383ffff */
[----:B------:R-:W-:Y:S01]  /*2ae0*/  ULEA UR5, UR6, UR37, 0x3 ;  /* 0x0000002506057291 */ /* 0x000fe2000f8e18ff */
[----:B------:R-:W-:-:S08]  /*2af0*/  SHF.L.U32 R3, R12, 0x1f, RZ ;  /* 0x0000001f0c037819 */ /* 0x000fd000000006ff */
[----:B------:R-:W1:Y:S02]  /*2b00*/  SYNCS.PHASECHK.TRANS64 P0, [UR5+0xd0], R3 ;  /* 0x0000d003ff0075a7 */ /* 0x000e640008001005 */
[----:B-1----:R-:W-:Y:S05]  /*2b10*/  @P0 BRA `(.L_x_48) ;  /* 0x0000000000080947 */ /* 0x002fea0003800000 */
[----:B------:R-:W1:Y:S02]  /*2b20*/  SYNCS.PHASECHK.TRANS64.TRYWAIT P0, [UR5+0xd0], R3 ;  /* 0x0000d003ff0075a7 */ /* 0x000e640008001105 */
[----:B-1----:R-:W-:Y:S05]  /*2b30*/  @!P0 BRA `(.L_x_49) ;  /* 0x0000008800988947 */ /* 0x002fea0003800000 */
.L_x_48:
[----:B------:R-:W-:-:S04]  /*2b40*/  UIADD3 UR4, UPT, UPT, UR6, 0x1, URZ ;  /* 0x0000000106047890 */ /* 0x000fc8000fffe0ff */
[----:B------:R-:W-:-:S04]  /*2b50*/  UISETP.NE.AND UP0, UPT, UR4, 0x2, UPT ;  /* 0x000000020400788c */ /* 0x000fc8000bf05270 */
[----:B------:R-:W-:Y:S02]  /*2b60*/  USEL UR7, URZ, 0x1, UP0 ;  /* 0x00000001ff077887 */ /* 0x000fe40008000000 */
[----:B------:R-:W-:-:S04]  /*2b70*/  USEL UR4, UR4, URZ, UP0 ;  /* 0x000000ff04047287 */ /* 0x000fc80008000000 */
[----:B------:R-:W-:Y:S01]  /*2b80*/  ULEA UR4, UR4, UR37, 0x3 ;  /* 0x0000002504047291 */ /* 0x000fe2000f8e18ff */
[----:B-1----:R-:W-:-:S04]  /*2b90*/  LOP3.LUT R3, R12, UR7, RZ, 0x3c, !PT ;  /* 0x000000070c037c12 */ /* 0x002fc8000f8e3cff */
[----:B------:R-:W-:-:S04]  /*2ba0*/  SHF.L.U32 R0, R3, 0x1f, RZ ;  /* 0x0000001f03007819 */ /* 0x000fc800000006ff */
[----:B------:R-:W1:Y:S02]  /*2bb0*/  SYNCS.PHASECHK.TRANS64 P0, [UR4+0xd0], R0 ;  /* 0x0000d000ff0075a7 */ /* 0x000e640008001004 */
[----:B-1----:R-:W-:Y:S05]  /*2bc0*/  @P0 EXIT ;  /* 0x000000000000094d */ /* 0x002fea0003800000 */
[----:B------:R-:W-:Y:S02]  /*2bd0*/  SHF.L.U32 R3, R3, 0x1f, RZ ;  /* 0x0000001f03037819 */ /* 0x000fe400000006ff */
[----:B------:R-:W-:-:S07]  /*2be0*/  MOV R0, UR4 ;  /* 0x0000000400007c02 */ /* 0x000fce0008000f00 */
.L_x_50:
[----:B-1----:R1:W2:Y:S02]  /*2bf0*/  SYNCS.PHASECHK.TRANS64.TRYWAIT P0, [R0+URZ+0xd0], R3 ;  /* 0x0000d003000075a7 */ /* 0x0022a400080011ff */
[----:B--2---:R-:W-:Y:S05]  /*2c00*/  @!P0 NANOSLEEP.SYNCS 0x989680 ;  /* 0x009896800000895d */ /* 0x004fea0003900000 */
[----:B------:R-:W2:Y:S02]  /*2c10*/  @!P0 SYNCS.PHASECHK.TRANS64 P0, [R0+URZ+0xd0], R3 ;  /* 0x0000d003000085a7 */ /* 0x000ea400080010ff */
[----:B--2---:R-:W-:Y:S05]  /*2c20*/  @P0 EXIT ;  /* 0x000000000000094d */ /* 0x004fea0003800000 */
[----:B------:R-:W-:Y:S05]  /*2c30*/  BRA `(.L_x_50) ;  /* 0xfffffffc00ec7947 */ /* 0x000fea000383ffff */
.L_x_43:
[----:B------:R-:W-:-:S09]  /*2c40*/  UISETP.NE.AND UP1, UPT, UR8, URZ, UPT ;  /* 0x000000ff0800728c */ /* 0x000fd2000bf25270 */
[----:B------:R-:W-:Y:S05]  /*2c50*/  BRA.U UP1, `(.L_x_51) ;  /* 0x0000000d01347547 */ /* 0x000fea000b800000 */
[----:B------:R-:W-:Y:S01]  /*2c60*/  UMOV UR4, 0x40 ;  /* 0x0000004000047882 */ /* 0x000fe20000000000 */
[----:B------:R-:W-:Y:S01]  /*2c70*/  NOP ;  /* 0x0000000000007918 */ /* 0x000fe20000000000 */
[----:B------:R-:W-:Y:S01]  /*2c80*/  ULEA UR4, UR37, UR4, 0x18 ;  /* 0x0000000425047291 */ /* 0x000fe2000f8ec0ff */
[----:B------:R-:W-:Y:S02]  /*2c90*/  UMOV UR5, 0x400 ;  /* 0x0000040000057882 */ /* 0x000fe40000000000 */
[----:B------:R-:W-:-:S06]  /*2ca0*/  ULEA UR37, UR37, UR5, 0x18 ;  /* 0x0000000525257291 */ /* 0x000fcc000f8ec0ff */
[----:B------:R-:W1:Y:S02]  /*2cb0*/  LDS.U8 R0, [UR4+0x1c] ;  /* 0x00001c04ff007984 */ /* 0x000e640008000000 */
[----:B-1----:R-:W-:-:S13]  /*2cc0*/  ISETP.NE.AND P0, PT, R0, RZ, PT ;  /* 0x000000ff0000720c */ /* 0x002fda0003f05270 */
[----:B------:R-:W-:Y:S05]  /*2cd0*/  @P0 BRA `(.L_x_52) ;  /* 0x0000000000580947 */ /* 0x000fea0003800000 */
[----:B------:R-:W-:-:S13]  /*2ce0*/  ELECT P0, URZ, PT ;  /* 0x0000000000ff782f */ /* 0x000fda0003800000 */
[----:B------:R-:W-:Y:S05]  /*2cf0*/  @!P0 BRA `(.L_x_53) ;  /* 0x0000000000608947 */ /* 0x000fea0003800000 */
[----:B------:R-:W-:Y:S01]  /*2d00*/  UMOV UR5, 0x10 ;  /* 0x0000001000057882 */ /* 0x000fe20000000000 */
[----:B------:R-:W-:Y:S01]  /*2d10*/  HFMA2 R0, -RZ, RZ, 0, 5.9604644775390625e-08 ;  /* 0x00000001ff007431 */ /* 0x000fe200000001ff */
[----:B------:R-:W-:-:S03]  /*2d20*/  MOV R2, 0xffff ;  /* 0x0000ffff00027802 */ /* 0x000fc60000000f00 */
[----:B------:R-:W-:Y:S04]  /*2d30*/  DEPBAR.LE SB1, 0x36 ;  /* 0x00009d800000791a */ /* 0x000fe80000000000 */
[----:B------:R-:W1:Y:S02]  /*2d40*/  UTCATOMSWS.FIND_AND_SET.ALIGN UP0, UR5, UR5 ;  /* 0x00000005000575e3 */ /* 0x000e640008000800 */
[----:B-1----:R-:W-:Y:S01]  /*2d50*/  MOV R3, UR5 ;  /* 0x0000000500037c02 */ /* 0x002fe20008000f00 */
[----:B------:R-:W-:Y:S06]  /*2d60*/  BRA.U UP0, `(.L_x_54) ;  /* 0x0000000100187547 */ /* 0x000fec000b800000 */
.L_x_55:
[----:B------:R-:W-:Y:S05]  /*2d70*/  NANOSLEEP 0x64 ;  /* 0x000000640000795d */ /* 0x000fea0003800000 */
[----:B------:R-:W-:-:S05]  /*2d80*/  UMOV UR5, 0x10 ;  /* 0x0000001000057882 */ /* 0x000fca0000000000 */
[----:B------:R-:W-:Y:S04]  /*2d90*/  DEPBAR.LE SB1, 0x36 ;  /* 0x00009d800000791a */ /* 0x000fe80000000000 */
[----:B------:R-:W1:Y:S02]  /*2da0*/  UTCATOMSWS.FIND_AND_SET.ALIGN UP0, UR5, UR5 ;  /* 0x00000005000575e3 */ /* 0x000e640008000800 */
[----:B-1----:R-:W-:Y:S01]  /*2db0*/  MOV R3, UR5 ;  /* 0x0000000500037c02 */ /* 0x002fe20008000f00 */
[----:B------:R-:W-:Y:S05]  /*2dc0*/  BRA.U !UP0, `(.L_x_55) ;  /* 0xfffffffd08e87547 */ /* 0x000fea000b83ffff */
.L_x_54:
[-C--:B------:R-:W-:Y:S02]  /*2dd0*/  SHF.L.U32 R2, R2, R3.reuse, RZ ;  /* 0x0000000302027219 */ /* 0x080fe400000006ff */
[----:B------:R-:W-:Y:S01]  /*2de0*/  SHF.L.U32 R0, R0, R3, RZ ;  /* 0x0000000300007219 */ /* 0x000fe200000006ff */
[----:B------:R-:W-:Y:S02]  /*2df0*/  IMAD.SHL.U32 R3, R3, 0x20, RZ ;  /* 0x0000002003037824 */ /* 0x000fe400078e00ff */
[----:B------:R1:W-:Y:S04]  /*2e00*/  ATOMS.OR RZ, [UR4+0x14], R2 ;  /* 0x00001402ffff798c */ /* 0x0003e8000b000004 */
[----:B------:R1:W-:Y:S04]  /*2e10*/  ATOMS.OR RZ, [UR4+0x18], R0 ;  /* 0x00001800ffff798c */ /* 0x0003e8000b000004 */
[----:B------:R1:W-:Y:S01]  /*2e20*/  STS [UR37+0x150], R3 ;  /* 0x00015003ff007988 */ /* 0x0003e20008000825 */
[----:B------:R-:W-:Y:S05]  /*2e30*/  BRA `(.L_x_53) ;  /* 0x0000000000107947 */ /* 0x000fea0003800000 */
.L_x_52:
[----:B------:R-:W-:Y:S02]  /*2e40*/  MOV R0, 0xffffffff ;  /* 0xffffffff00007802 */ /* 0x000fe40000000f00 */
[----:B------:R-:W-:-:S03]  /*2e50*/  MOV R2, 0x2e80 ;  /* 0x00002e8000027802 */ /* 0x000fc60000000f00 */
[----:B------:R1:W-:Y:S04]  /*2e60*/  STS [UR37+0x150], R0 ;  /* 0x00015000ff007988 */ /* 0x0003e80008000825 */
[----:B-1-3-5:R-:W-:Y:S05]  /*2e70*/  CALL.REL.NOINC `($__internal_1_$__cuda_sm10x_tcgen05_guardrail_trap_phase_invalid_during_alloc) ;  /* 0x0000008c00ac7944 */ /* 0x02afea0003c00000 */
.L_x_53:
[----:B------:R-:W-:Y:S05]  /*2e80*/  WARPSYNC.ALL ;  /* 0x0000000000007948 */ /* 0x000fea0003800000 */
[----:B------:R-:W2:Y:S01]  /*2e90*/  S2UR UR6, SR_CgaCtaId ;  /* 0x00000000000679c3 */ /* 0x000ea20000008800 */
[----:B------:R-:W-:Y:S01]  /*2ea0*/  UMOV UR4, 0x400 ;  /* 0x0000040000047882 */ /* 0x000fe20000000000 */
[----:B------:R-:W-:-:S06]  /*2eb0*/  NOP ;  /* 0x0000000000007918 */ /* 0x000fcc0000000000 */
[----:B------:R-:W-:Y:S06]  /*2ec0*/  BAR.ARV 0x6, 0xa0 ;  /* 0x0182800000007b1d */ /* 0x000fec0000002000 */
[----:B------:R-:W4:Y:S01]  /*2ed0*/  LDCU UR7, c[0x0][0x38c] ;  /* 0x00007180ff0777ac */ /* 0x000f220008000800 */
[----:B------:R-:W-:Y:S01]  /*2ee0*/  IMAD.MOV.U32 R11, RZ, RZ, 0x1 ;  /* 0x00000001ff0b7424 */ /* 0x000fe200078e00ff */
[----:B------:R-:W-:Y:S01]  /*2ef0*/  CS2R R8, SRZ ;  /* 0x0000000000087805 */ /* 0x000fe2000001ff00 */
[----:B------:R-:W-:Y:S01]  /*2f00*/  IMAD.MOV.U32 R10, RZ, RZ, RZ ;  /* 0x000000ffff0a7224 */ /* 0x000fe200078e00ff */
[----:B------:R-:W-:Y:S01]  /*2f10*/  UMOV UR18, URZ ;  /* 0x000000ff00127c82 */ /* 0x000fe20008000000 */
[----:B------:R-:W-:Y:S01]  /*2f20*/  UMOV UR17, URZ ;  /* 0x000000ff00117c82 */ /* 0x000fe20008000000 */
[----:B------:R-:W-:Y:S01]  /*2f30*/  UMOV UR22, 0x0 ;  /* 0x0000000000167882 */ /* 0x000fe20000000000 */
[----:B------:R-:W-:Y:S01]  /*2f40*/  UMOV UR23, 0x8400010 ;  /* 0x0840001000177882 */ /* 0x000fe20000000000 */
[----:B------:R-:W-:Y:S01]  /*2f50*/  UMOV UR20, 0x0 ;  /* 0x0000000000147882 */ /* 0x000fe20000000000 */
[----:B------:R-:W-:Y:S01]  /*2f60*/  UMOV UR21, 0x8400010 ;  /* 0x0840001000157882 */ /* 0x000fe20000000000 */
[----:B--2---:R-:W-:Y:S01]  /*2f70*/  ULEA UR6, UR6, UR4, 0x18 ;  /* 0x0000000406067291 */ /* 0x004fe2000f8ec0ff */
[----:B------:R-:W2:Y:S03]  /*2f80*/  LDCU UR4, c[0x0][0x38c] ;  /* 0x00007180ff0477ac */ /* 0x000ea60008000800 */
[----:B------:R-:W-:-:S02]  /*2f90*/  UIADD3 UR11, UPT, UPT, UR6, 0xc400, URZ ;  /* 0x0000c400060b7890 */ /* 0x000fc4000fffe0ff */
[----:B----4-:R-:W-:-:S03]  /*2fa0*/  UIADD3 UR7, UPT, UPT, UR7, 0x3f, URZ ;  /* 0x0000003f07077890 */ /* 0x010fc6000fffe0ff */
[----:B-1----:R-:W1:Y:S01]  /*2fb0*/  LDS R0, [UR6+0x150] ;  /* 0x00015006ff007984 */ /* 0x002e620008000800 */
[----:B------:R-:W-:Y:S02]  /*2fc0*/  UIADD3 UR12, UPT, UPT, UR6, 0x1a400, URZ ;  /* 0x0001a400060c7890 */ /* 0x000fe4000fffe0ff */
[----:B------:R-:W-:Y:S02]  /*2fd0*/  USHF.R.S32.HI UR5, URZ, 0x1f, UR7 ;  /* 0x0000001fff057899 */ /* 0x000fe40008011407 */
[----:B------:R-:W-:Y:S02]  /*2fe0*/  USHF.R.U32.HI UR11, URZ, 0x4, UR11 ;  /* 0x00000004ff0b7899 */ /* 0x000fe4000801160b */
[----:B------:R-:W-:Y:S02]  /*2ff0*/  ULEA.HI UR5, UR5, UR7, URZ, 0x6 ;  /* 0x0000000705057291 */ /* 0x000fe4000f8f30ff */
[----:B------:R-:W-:Y:S02]  /*3000*/  USHF.R.U32.HI UR12, URZ, 0x4, UR12 ;  /* 0x00000004ff0c7899 */ /* 0x000fe4000801160c */
[----:B------:R-:W-:-:S02]  /*3010*/  USHF.R.S32.HI UR5, URZ, 0x6, UR5 ;  /* 0x00000006ff057899 */ /* 0x000fc40008011405 */
[----:B------:R-:W-:Y:S02]  /*3020*/  ULOP3.LUT UR11, UR11, 0x3fff, URZ, 0xc0, !UPT ;  /* 0x00003fff0b0b7892 */ /* 0x000fe4000f8ec0ff */
[----:B------:R-:W-:Y:S02]  /*3030*/  UISETP.LT.AND UP0, UPT, UR5, 0x1, UPT ;  /* 0x000000010500788c */ /* 0x000fe4000bf01270 */
[----:B------:R-:W-:Y:S02]  /*3040*/  ULOP3.LUT UR12, UR12, 0x3fff, URZ, 0xc0, !UPT ;  /* 0x00003fff0c0c7892 */ /* 0x000fe4000f8ec0ff */
[----:B------:R-:W-:Y:S02]  /*3050*/  USEL UR10, UR5, 0x1, !UP0 ;  /* 0x00000001050a7887 */ /* 0x000fe4000c000000 */
[----:B------:R-:W-:Y:S02]  /*3060*/  ULOP3.LUT UR11, UR11, 0x10000, URZ, 0xfc, !UPT ;  /* 0x000100000b0b7892 */ /* 0x000fe4000f8efcff */
[----:B------:R-:W-:-:S02]  /*3070*/  ULOP3.LUT UR12, UR12, 0x10000, URZ, 0xfc, !UPT ;  /* 0x000100000c0c7892 */ /* 0x000fc4000f8efcff */
[----:B------:R-:W-:Y:S02]  /*3080*/  UIADD3 UR10, UPT, UPT, -UR10, URZ, URZ ;  /* 0x000000ff0a0a7290 */ /* 0x000fe4000fffe1ff */
[----:B--2---:R-:W-:Y:S01]  /*3090*/  UISETP.GE.AND UP3, UPT, UR4, 0x1, UPT ;  /* 0x000000010400788c */ /* 0x004fe2000bf66270 */
[----:B-1----:R-:W-:-:S15]  /*30a0*/  R2UR UR19, R0 ;  /* 0x00000000001372ca */ /* 0x002fde00000e0000 */
.L_x_62:
[----:B------:R-:W-:Y:S02]  /*30b0*/  LEA R0, R10, UR6, 0x3 ;  /* 0x000000060a007c11 */ /* 0x000fe4000f8e18ff */
[----:B------:R-:W-:Y:S02]  /*30c0*/  SHF.L.U32 R5, R9, 0x1f, RZ ;  /* 0x0000001f09057819 */ /* 0x000fe400000006ff */
[----:B------:R-:W-:Y:S01]  /*30d0*/  PLOP3.LUT P0, PT, PT, PT, UP3, 0x80, 0x8 ;  /* 0x000000000008781c */ /* 0x000fe20003f0f038 */
[----:B------:R-:W-:Y:S01]  /*30e0*/  VIADD R3, R0, 0xd0 ;  /* 0x000000d000037836 */ /* 0x000fe20000000000 */
[----:B-1----:R-:W1:Y:S02]  /*30f0*/  SYNCS.PHASECHK.TRANS64.TRYWAIT P1, [R0+URZ+0xc0], R5 ;  /* 0x0000c005000075a7 */ /* 0x002e6400080211ff */
[----:B-1--4-:R-:W-:Y:S09]  /*3100*/  @!P1 BRA `(.L_x_56) ;  /* 0x00000084003c9947 */ /* 0x012ff20003800000 */
.L_x_150:
[----:B------:R-:W-:Y:S01]  /*3110*/  LEA R4, R10, UR6, 0x4 ;  /* 0x000000060a047c11 */ /* 0x000fe2000f8e20ff */
[----:B------:R-:W-:Y:S01]  /*3120*/  @UP3 ULEA UR4, UR17, UR6, 0x3 ;  /* 0x0000000611043291 */ /* 0x000fe2000f8e18ff */
[----:B------:R-:W-:Y:S01]  /*3130*/  PLOP3.LUT P2, PT, PT, PT, PT, 0x80, 0x8 ;  /* 0x000000000008781c */ /* 0x000fe20003f4f070 */
[----:B------:R-:W-:Y:S01]  /*3140*/  ULEA UR8, UR18, UR6, 0x3 ;  /* 0x0000000612087291 */ /* 0x000fe2000f8e18ff */
[----:B------:R-:W-:Y:S01]  /*3150*/  PRMT R3, RZ, 0x654, R3 ;  /* 0x00000654ff037816 */ /* 0x000fe20000000003 */
[----:B------:R-:W-:Y:S01]  /*3160*/  ULEA UR9, UR18, UR19, 0x8 ;  /* 0x0000001312097291 */ /* 0x000fe2000f8e40ff */
[----:B-1----:R-:W1:Y:S01]  /*3170*/  LDS.128 R4, [R4+0x130] ;  /* 0x0001300004047984 */ /* 0x002e620000000c00 */
[----:B------:R-:W-:Y:S02]  /*3180*/  @P0 SHF.L.U32 R2, R8, 0x1f, RZ ;  /* 0x0000001f08020819 */ /* 0x000fe400000006ff */
[----:B------:R-:W-:Y:S01]  /*3190*/  SHF.L.U32 R0, R11, 0x1f, RZ ;  /* 0x0000001f0b007819 */ /* 0x000fe200000006ff */
[----:B------:R-:W-:Y:S01]  /*31a0*/  @!PT LDS RZ, [RZ] ;  /* 0x00000000fffff984 */ /* 0x000fe20000000800 */
[----:B------:R-:W-:Y:S01]  /*31b0*/  @!PT LDS RZ, [RZ] ;  /* 0x00000000fffff984 */ /* 0x000fe20000000800 */
[----:B------:R-:W-:Y:S01]  /*31c0*/  @!PT LDS RZ, [RZ] ;  /* 0x00000000fffff984 */ /* 0x000fe20000000800 */
[----:B------:R-:W-:Y:S01]  /*31d0*/  @!PT LDS RZ, [RZ] ;  /* 0x00000000fffff984 */ /* 0x000fe20000000800 */
[----:B------:R2:W-:Y:S06]  /*31e0*/  MEMBAR.ALL.CTA ;  /* 0x0000000000007992 */ /* 0x0005ec0000008000 */
[----:B--2---:R-:W2:Y:S02]  /*31f0*/  FENCE.VIEW.ASYNC.S ;  /* 0x00000000000073c6 */ /* 0x004ea40000000000 */
[----:B--2---:R2:W-:Y:S01]  /*3200*/  SYNCS.ARRIVE.TRANS64.RED.A1T0 RZ, [R3+URZ], RZ ;  /* 0x000000ff03ff79a7 */ /* 0x0045e200081004ff */
[----:B------:R2:W4:Y:S01]  /*3210*/  @P0 SYNCS.PHASECHK.TRANS64.TRYWAIT P2, [UR4], R2 ;  /* 0x00000002ff0005a7 */ /* 0x0005220008041104 */
[----:B-1----:R-:W-:Y:S01]  /*3220*/  LOP3.LUT P1, RZ, R6, 0x1, RZ, 0xc0, !PT ;  /* 0x0000000106ff7812 */ /* 0x002fe2000782c0ff */
[----:B------:R-:W1:Y:S02]  /*3230*/  SYNCS.PHASECHK.TRANS64.TRYWAIT P0, [UR8+0xf0], R0 ;  /* 0x0000f000ff0075a7 */ /* 0x000e640008001108 */
[----:B-12-4-:R-:W-:Y:S10]  /*3240*/  @!P0 BRA `(.L_x_57) ;  /* 0x0000008400008947 */ /* 0x016ff40003800000 */
.L_x_152:
[----:B------:R-:W-:Y:S01]  /*3250*/  IADD3 R10, PT, PT, R10, 0x1, RZ ;  /* 0x000000010a0a7810 */ /* 0x000fe20007ffe0ff */
[----:B------:R-:W-:Y:S06]  /*3260*/  BRA.U !UP3, `(.L_x_58) ;  /* 0x000000010b987547 */ /* 0x000fec000b800000 */
[----:B------:R-:W-:Y:S01]  /*3270*/  UPLOP3.LUT UP4, UPT, UPT, UPT, UPT, 0x40, 0x4 ;  /* 0x000000000004789c */ /* 0x000fe20003f8e870 */
[----:B------:R-:W-:Y:S01]  /*3280*/  UMOV UR16, UR10 ;  /* 0x0000000a00107c82 */ /* 0x000fe20008000000 */
[----:B------:R-:W-:Y:S01]  /*3290*/  UMOV UR15, UR5 ;  /* 0x00000005000f7c82 */ /* 0x000fe20008000000 */
[----:B------:R-:W-:-:S08]  /*32a0*/  UMOV UR14, UR17 ;  /* 0x00000011000e7c82 */ /* 0x000fd00008000000 */
.L_x_61:
[----:B------:R-:W-:Y:S02]  /*32b0*/  UIADD3 UR16, UPT, UPT, UR16, 0x1, URZ ;  /* 0x0000000110107890 */ /* 0x000fe4000fffe0ff */
[----:B--2---:R-:W-:Y:S02]  /*32c0*/  ULEA UR7, UR14, UR6, 0x3 ;  /* 0x000000060e077291 */ /* 0x004fe4000f8e18ff */
[----:B------:R-:W-:Y:S01]  /*32d0*/  UISETP.NE.AND UP0, UPT, UR16, URZ, UPT ;  /* 0x000000ff1000728c */ /* 0x000fe2000bf05270 */
[----:B----4-:R-:W-:Y:S10]  /*32e0*/  @P2 BRA `(.L_x_59) ;  /* 0x00000000000c2947 */ /* 0x010ff40003800000 */
[----:B-1----:R-:W-:Y:S04]  /*32f0*/  SHF.L.U32 R3, R8, 0x1f, RZ ;  /* 0x0000001f08037819 */ /* 0x002fe800000006ff */
[----:B------:R-:W1:Y:S02]  /*3300*/  SYNCS.PHASECHK.TRANS64.TRYWAIT P0, [UR7], R3 ;  /* 0x00000003ff0075a7 */ /* 0x000e640008001107 */
[----:B-1----:R-:W-:Y:S05]  /*3310*/  @!P0 BRA `(.L_x_60) ;  /* 0x0000008000e48947 */ /* 0x002fea0003800000 */
.L_x_59:
[----:B------:R-:W-:Y:S01]  /*3320*/  UISETP.NE.AND UP1, UPT, UR15, 0x1, UPT ;  /* 0x000000010f00788c */ /* 0x000fe2000bf25270 */
[----:B------:R-:W-:Y:S01]  /*3330*/  PLOP3.LUT P2, PT, PT, PT, PT, 0x80, 0x8 ;  /* 0x000000000008781c */ /* 0x000fe20003f4f070 */
[----:B------:R-:W-:Y:S02]  /*3340*/  UIADD3 UR17, UPT, UPT, UR14, 0x1, URZ ;  /* 0x000000010e117890 */ /* 0x000fe4000fffe0ff */
[----:B------:R-:W-:Y:S02]  /*3350*/  ULEA UR24, UR14, UR12, 0xa ;  /* 0x0000000c0e187291 */ /* 0x000fe4000f8e50ff */
[----:B------:R-:W-:Y:S01]  /*3360*/  UISETP.NE.AND UP2, UPT, UR17, 0x7, UPT ;  /* 0x000000071100788c */ /* 0x000fe2000bf45270 */
[----:B------:R-:W-:Y:S01]  /*3370*/  PLOP3.LUT P0, PT, PT, PT, UP1, 0x80, 0x8 ;  /* 0x000000000008781c */ /* 0x000fe20003f0f018 */
[----:B------:R-:W-:Y:S02]  /*3380*/  ULEA UR26, UR14, UR11, 0x9 ;  /* 0x0000000b0e1a7291 */ /* 0x000fe4000f8e48ff */
[----:B------:R-:W-:Y:S02]  /*3390*/  USEL UR13, URZ, 0x1, UP2 ;  /* 0x00000001ff0d7887 */ /* 0x000fe40009000000 */
[----:B------:R-:W-:Y:S02]  /*33a0*/  USEL UR17, UR17, URZ, UP2 ;  /* 0x000000ff11117287 */ /* 0x000fe40009000000 */
[----:B------:R-:W-:Y:S02]  /*33b0*/  UIADD3 UR30, UPT, UPT, UR24, 0x2, URZ ;  /* 0x00000002181e7890 */ /* 0x000fe4000fffe0ff */
[----:B------:R-:W-:Y:S01]  /*33c0*/  @UP1 ULEA UR4, UR17, UR6, 0x3 ;  /* 0x0000000611041291 */ /* 0x000fe2000f8e18ff */
[----:B------:R-:W-:Y:S01]  /*33d0*/  LOP3.LUT R8, R8, UR13, RZ, 0x3c, !PT ;  /* 0x0000000d08087c12 */ /* 0x000fe2000f8e3cff */
[----:B------:R-:W-:Y:S02]  /*33e0*/  UIADD3 UR28, UPT, UPT, UR26, 0x2, URZ ;  /* 0x000000021a1c7890 */ /* 0x000fe4000fffe0ff */
[----:B------:R-:W-:Y:S01]  /*33f0*/  UIADD3 UR7, UPT, UPT, UR7, 0x38, URZ ;  /* 0x0000003807077890 */ /* 0x000fe2000fffe0ff */
[----:B-1----:R-:W-:Y:S01]  /*3400*/  @P0 SHF.L.U32 R0, R8, 0x1f, RZ ;  /* 0x0000001f08000819 */ /* 0x002fe200000006ff */
[----:B------:R-:W-:Y:S01]  /*3410*/  UMOV UR25, 0x80004020 ;  /* 0x8000402000197882 */ /* 0x000fe20000000000 */
[----:B------:R-:W-:Y:S01]  /*3420*/  UMOV UR27, 0x80004020 ;  /* 0x80004020001b7882 */ /* 0x000fe20000000000 */
[----:B------:R-:W-:Y:S01]  /*3430*/  UMOV UR31, 0x80004020 ;  /* 0x80004020001f7882 */ /* 0x000fe20000000000 */
[----:B------:R2:W4:Y:S01]  /*3440*/  @P0 SYNCS.PHASECHK.TRANS64.TRYWAIT P2, [UR4], R0 ;  /* 0x00000000ff0005a7 */ /* 0x0005220008041104 */
[----:B------:R-:W-:Y:S01]  /*3450*/  UIADD3 UR15, UPT, UPT, UR15, -0x1, URZ ;  /* 0xffffffff0f0f7890 */ /* 0x000fe2000fffe0ff */
[----:B------:R2:W-:Y:S01]  /*3460*/  UTCQMMA gdesc[UR26], gdesc[UR24], tmem[UR9], tmem[UR22], idesc[UR23], UP4 ;  /* 0x00ff16181a0075ea */ /* 0x0005e2000a000309 */
[----:B------:R-:W-:Y:S01]  /*3470*/  UPLOP3.LUT UP4, UPT, UPT, UPT, UPT, 0x80, 0x8 ;  /* 0x000000000008789c */ /* 0x000fe20003f8f070 */
[----:B------:R-:W-:Y:S01]  /*3480*/  UMOV UR29, 0x80004020 ;  /* 0x80004020001d7882 */ /* 0x000fe20000000000 */
[----:B------:R-:W-:Y:S01]  /*3490*/  UMOV UR14, UR17 ;  /* 0x00000011000e7c82 */ /* 0x000fe20008000000 */
[----:B------:R2:W-:Y:S01]  /*34a0*/  UTCQMMA gdesc[UR28], gdesc[UR30], tmem[UR9], tmem[UR20], idesc[UR21], UPT ;  /* 0x00ff141e1c0075ea */ /* 0x0005e2000b800309 */
[----:B------:R2:W-:Y:S01]  /*34b0*/  UTCBAR [UR7], URZ ;  /* 0x000000ff070073e9 */ /* 0x0005e200080000ff */
[----:B------:R-:W-:Y:S06]  /*34c0*/  BRA.U UP0, `(.L_x_61) ;  /* 0xfffffffd00787547 */ /* 0x000fec000b83ffff */
.L_x_58:
[----:B------:R-:W-:Y:S01]  /*34d0*/  UIADD3 UR18, UPT, UPT, UR18, 0x1, URZ ;  /* 0x0000000112127890 */ /* 0x000fe2000fffe0ff */
[C---:B------:R-:W-:Y:S01]  /*34e0*/  ISETP.NE.AND P0, PT, R10.reuse, 0x2, PT ;  /* 0x000000020a00780c */ /* 0x040fe20003f05270 */
[----:B------:R-:W-:Y:S02]  /*34f0*/  UIADD3 UR8, UPT, UPT, UR8, 0xe0, URZ ;  /* 0x000000e008087890 */ /* 0x000fe4000fffe0ff */
[----:B------:R-:W-:Y:S01]  /*3500*/  UISETP.NE.AND UP0, UPT, UR18, 0x2, UPT ;  /* 0x000000021200788c */ /* 0x000fe2000bf05270 */
[----:B-12---:R-:W-:Y:S02]  /*3510*/  SEL R0, RZ, 0x1, P0 ;  /* 0x00000001ff007807 */ /* 0x006fe40000000000 */
[----:B------:R-:W-:Y:S01]  /*3520*/  SEL R10, R10, RZ, P0 ;  /* 0x000000ff0a0a7207 */ /* 0x000fe20000000000 */
[----:B------:R-:W-:Y:S01]  /*3530*/  USEL UR4, URZ, 0x1, UP0 ;  /* 0x00000001ff047887 */ /* 0x000fe20008000000 */
[----:B------:R-:W-:Y:S01]  /*3540*/  LOP3.LUT R9, R9, R0, RZ, 0x3c, !PT ;  /* 0x0000000009097212 */ /* 0x000fe200078e3cff */
[----:B------:R-:W-:Y:S01]  /*3550*/  USEL UR18, UR18, URZ, UP0 ;  /* 0x000000ff12127287 */ /* 0x000fe20008000000 */
[----:B------:R1:W-:Y:S03]  /*3560*/  UTCBAR [UR8], URZ ;  /* 0x000000ff080073e9 */ /* 0x0003e600080000ff */
[----:B------:R-:W-:Y:S01]  /*3570*/  LOP3.LUT R11, R11, UR4, RZ, 0x3c, !PT ;  /* 0x000000040b0b7c12 */ /* 0x000fe2000f8e3cff */
[----:B------:R-:W-:Y:S07]  /*3580*/  @P1 BRA `(.L_x_62) ;  /* 0xfffffff800c81947 */ /* 0x000fee000383ffff */
[----:B------:R-:W2:Y:S01]  /*3590*/  S2UR UR4, SR_CgaCtaId ;  /* 0x00000000000479c3 */ /* 0x000ea20000008800 */
[----:B------:R-:W-:Y:S01]  /*35a0*/  ELECT P0, URZ, PT ;  /* 0x0000000000ff782f */ /* 0x000fe20003800000 */
[----:B------:R-:W-:Y:S01]  /*35b0*/  IMAD.MOV.U32 R0, RZ, RZ, 0x1 ;  /* 0x00000001ff007424 */ /* 0x000fe200078e00ff */
[----:B------:R-:W-:Y:S01]  /*35c0*/  UIADD3 UR6, UPT, UPT, UR6, 0xf0, URZ ;  /* 0x000000f006067890 */ /* 0x000fe2000fffe0ff */
[----:B------:R-:W-:Y:S01]  /*35d0*/  SHF.L.U32 R3, R11, 0x1f, RZ ;  /* 0x0000001f0b037819 */ /* 0x000fe200000006ff */
[----:B------:R-:W-:-:S03]  /*35e0*/  UMOV UR5, 0x40 ;  /* 0x0000004000057882 */ /* 0x000fc60000000000 */
[----:B------:R-:W-:Y:S01]  /*35f0*/  UVIRTCOUNT.DEALLOC.SMPOOL 0x80 ;  /* 0x000000800000784c */ /* 0x000fe20000000000 */
[----:B--2---:R-:W-:Y:S02]  /*3600*/  ULEA UR4, UR4, UR5, 0x18 ;  /* 0x0000000504047291 */ /* 0x004fe4000f8ec0ff */
[----:B------:R-:W-:-:S07]  /*3610*/  ULEA UR5, UR18, UR6, 0x3 ;  /* 0x0000000612057291 */ /* 0x000fce000f8e18ff */
[----:B------:R2:W-:Y:S02]  /*3620*/  @P0 STS.U8 [UR4+0x1c], R0 ;  /* 0x00001c00ff000988 */ /* 0x0005e40008000004 */
[----:B------:R-:W3:Y:S02]  /*3630*/  SYNCS.PHASECHK.TRANS64.TRYWAIT P0, [UR5], R3 ;  /* 0x00000003ff0075a7 */ /* 0x000ee40008001105 */
[----:B--23--:R-:W-:Y:S05]  /*3640*/  @!P0 BRA `(.L_x_63) ;  /* 0x0000008000308947 */ /* 0x00cfea0003800000 */
.L_x_155:
[----:B------:R-:W-:-:S04]  /*3650*/  UIADD3 UR7, UPT, UPT, UR18, 0x1, URZ ;  /* 0x0000000112077890 */ /* 0x000fc8000fffe0ff */
[----:B------:R-:W-:-:S04]  /*3660*/  UISETP.NE.AND UP0, UPT, UR7, 0x2, UPT ;  /* 0x000000020700788c */ /* 0x000fc8000bf05270 */
[----:B------:R-:W-:Y:S02]  /*3670*/  USEL UR5, URZ, 0x1, UP0 ;  /* 0x00000001ff057887 */ /* 0x000fe40008000000 */
[----:B------:R-:W-:-:S04]  /*3680*/  USEL UR7, UR7, URZ, UP0 ;  /* 0x000000ff07077287 */ /* 0x000fc80008000000 */
[----:B------:R-:W-:Y:S01]  /*3690*/  ULEA UR7, UR7, UR6, 0x3 ;  /* 0x0000000607077291 */ /* 0x000fe2000f8e18ff */
[----:B--2---:R-:W-:-:S04]  /*36a0*/  LOP3.LUT R3, R11, UR5, RZ, 0x3c, !PT ;  /* 0x000000050b037c12 */ /* 0x004fc8000f8e3cff */
[----:B------:R-:W-:-:S04]  /*36b0*/  SHF.L.U32 R3, R3, 0x1f, RZ ;  /* 0x0000001f03037819 */ /* 0x000fc800000006ff */
[----:B------:R-:W2:Y:S02]  /*36c0*/  SYNCS.PHASECHK.TRANS64.TRYWAIT P0, [UR7], R3 ;  /* 0x00000003ff0075a7 */ /* 0x000ea40008001107 */
[----:B--2---:R-:W-:Y:S05]  /*36d0*/  @!P0 BRA `(.L_x_64) ;  /* 0x0000008000248947 */ /* 0x004fea0003800000 */
.L_x_157:
[----:B------:R-:W-:Y:S01]  /*36e0*/  NOP ;  /* 0x0000000000007918 */ /* 0x000fe20000000000 */
[----:B--2---:R-:W2:Y:S01]  /*36f0*/  LDS R0, [UR4+0x14] ;  /* 0x00001404ff007984 */ /* 0x004ea20008000800 */
[----:B------:R-:W-:Y:S01]  /*3700*/  ULOP3.LUT UR6, UR19, 0xffff, URZ, 0xc0, !UPT ;  /* 0x0000ffff13067892 */ /* 0x000fe2000f8ec0ff */
[----:B-1----:R-:W-:Y:S01]  /*3710*/  UMOV UR8, 0xffff ;  /* 0x0000ffff00087882 */ /* 0x002fe20000000000 */
[----:B------:R-:W-:Y:S02]  /*3720*/  UMOV UR5, 0x1 ;  /* 0x0000000100057882 */ /* 0x000fe40000000000 */
[----:B------:R-:W-:-:S04]  /*3730*/  USHF.R.U32.HI UR6, URZ, 0x5, UR6 ;  /* 0x00000005ff067899 */ /* 0x000fc80008011606 */
[----:B------:R-:W-:Y:S02]  /*3740*/  USHF.L.U32 UR8, UR8, UR6, URZ ;  /* 0x0000000608087299 */ /* 0x000fe400080006ff */
[----:B------:R-:W-:-:S04]  /*3750*/  USHF.L.U32 UR5, UR5, UR6, URZ ;  /* 0x0000000605057299 */ /* 0x000fc800080006ff */
[----:B--2---:R-:W-:-:S04]  /*3760*/  LOP3.LUT R0, R0, UR8, RZ, 0xc0, !PT ;  /* 0x0000000800007c12 */ /* 0x004fc8000f8ec0ff */
[----:B------:R-:W-:-:S13]  /*3770*/  ISETP.NE.AND P0, PT, R0, UR8, PT ;  /* 0x0000000800007c0c */ /* 0x000fda000bf05270 */
[----:B------:R-:W-:Y:S05]  /*3780*/  @P0 BRA `(.L_x_65) ;  /* 0x0000000000580947 */ /* 0x000fea0003800000 */
[----:B------:R-:W1:Y:S02]  /*3790*/  LDS R0, [UR4+0x18] ;  /* 0x00001804ff007984 */ /* 0x000e640008000800 */
[----:B-1----:R-:W-:-:S04]  /*37a0*/  LOP3.LUT R0, R0, UR5, RZ, 0xc0, !PT ;  /* 0x0000000500007c12 */ /* 0x002fc8000f8ec0ff */
[----:B------:R-:W-:-:S13]  /*37b0*/  ISETP.NE.AND P0, PT, R0, UR5, PT ;  /* 0x0000000500007c0c */ /* 0x000fda000bf05270 */
[----:B------:R-:W-:Y:S05]  /*37c0*/  @P0 BRA `(.L_x_66) ;  /* 0x00000000003c0947 */ /* 0x000fea0003800000 */
[----:B------:R-:W1:Y:S01]  /*37d0*/  S2R R2, SR_LANEID ;  /* 0x0000000000027919 */ /* 0x000e620000000000 */
[----:B------:R-:W-:Y:S01]  /*37e0*/  ULOP3.LUT UR8, URZ, UR8, URZ, 0x33, !UPT ;  /* 0x00000008ff087292 */ /* 0x000fe2000f8e33ff */
[----:B------:R-:W-:Y:S01]  /*37f0*/  LOP3.LUT R4, RZ, UR5, RZ, 0x33, !PT ;  /* 0x00000005ff047c12 */ /* 0x000fe2000f8e33ff */
[----:B------:R-:W-:Y:S02]  /*3800*/  VOTEU.ANY UR7, UPT, PT ;  /* 0x0000000000077886 */ /* 0x000fe400038e0100 */
[----:B------:R-:W-:Y:S01]  /*3810*/  UFLO.U32 UR7, UR7 ;  /* 0x00000007000772bd */ /* 0x000fe200080e0000 */
[----:B------:R-:W2:Y:S01]  /*3820*/  REDUX UR5, R4 ;  /* 0x00000000040573c4 */ /* 0x000ea20000000000 */
[----:B------:R-:W-:-:S06]  /*3830*/  IMAD.U32 R0, RZ, RZ, UR8 ;  /* 0x00000008ff007e24 */ /* 0x000fcc000f8e00ff */
[----:B------:R3:W-:Y:S01]  /*3840*/  UTCATOMSWS.AND URZ, UR8 ;  /* 0x0000000800ff79e3 */ /* 0x0007e20008000000 */
[----:B------:R-:W4:Y:S01]  /*3850*/  REDUX UR6, R0 ;  /* 0x00000000000673c4 */ /* 0x000f220000000000 */
[----:B-1----:R-:W-:Y:S01]  /*3860*/  ISETP.EQ.U32.AND P0, PT, R2, UR7, PT ;  /* 0x0000000702007c0c */ /* 0x002fe2000bf02070 */
[----:B--2---:R-:W-:Y:S01]  /*3870*/  IMAD.U32 R2, RZ, RZ, UR5 ;  /* 0x00000005ff027e24 */ /* 0x004fe2000f8e00ff */
[----:B----4-:R-:W-:-:S11]  /*3880*/  MOV R3, UR6 ;  /* 0x0000000600037c02 */ /* 0x010fd60008000f00 */
[----:B------:R3:W-:Y:S04]  /*3890*/  @P0 ATOMS.AND RZ, [UR4+0x14], R3 ;  /* 0x00001403ffff098c */ /* 0x0007e8000a800004 */
[----:B------:R3:W-:Y:S01]  /*38a0*/  @P0 ATOMS.AND RZ, [UR4+0x18], R2 ;  /* 0x00001802ffff098c */ /* 0x0007e2000a800004 */
[----:B------:R-:W-:Y:S05]  /*38b0*/  BRA `(.L_x_67) ;  /* 0x0000000000147947 */ /* 0x000fea0003800000 */
.L_x_66:
[----:B------:R-:W-:Y:S02]  /*38c0*/  MOV R2, 0x38e0 ;  /* 0x000038e000027802 */ /* 0x000fe40000000f00 */
[----:B----45:R-:W-:Y:S05]  /*38d0*/  CALL.REL.NOINC `($__internal_0_$__cuda_sm10x_tcgen05_guardrail_trap_col_being_dealloced_not_returned_by_alloc) ;  /* 0x0000008400087944 */ /* 0x030fea0003c00000 */
[----:B------:R-:W-:Y:S05]  /*38e0*/  BRA `(.L_x_67) ;  /* 0x0000000000087947 */ /* 0x000fea0003800000 */
.L_x_65:
[----:B------:R-:W-:Y:S02]  /*38f0*/  MOV R2, 0x3910 ;  /* 0x0000391000027802 */ /* 0x000fe40000000f00 */
[----:B----45:R-:W-:Y:S05]  /*3900*/  CALL.REL.NOINC `($__internal_2_$__cuda_sm10x_tcgen05_guardrail_trap_unallocated_columns_being_dealloced) ;  /* 0x0000008400147944 */ /* 0x030fea0003c00000 */
.L_x_67:
[----:B------:R-:W-:Y:S01]  /*3910*/  NOP ;  /* 0x0000000000007918 */ /* 0x000fe20000000000 */
[----:B---3--:R-:W-:Y:S05]  /*3920*/  EXIT ;  /* 0x000000000000794d */ /* 0x008fea0003800000 */
.L_x_51:
[----:B------:R-:W-:-:S09]  /*3930*/  UISETP.NE.OR UP2, UPT, UR8, 0x3, !UP2 ;  /* 0x000000030800788c */ /* 0x000fd2000d745670 */
[----:B------:R-:W-:Y:S05]  /*3940*/  BRA.U UP2, `(.L_x_68) ;  /* 0x0000001102147547 */ /* 0x000fea000b800000 */
[----:B------:R-:W1:Y:S01]  /*3950*/  LDC R0, c[0x0][0xb30] ;  /* 0x0002cc00ff007b82 */ /* 0x000e620000000800 */
[----:B------:R-:W2:Y:S01]  /*3960*/  LDCU.64 UR8, c[0x0][0x888] ;  /* 0x00011100ff0877ac */ /* 0x000ea20008000a00 */
[----:B------:R-:W-:Y:S02]  /*3970*/  HFMA2 R29, -RZ, RZ, 0, 0 ;  /* 0x00000000ff1d7431 */ /* 0x000fe400000001ff */
[----:B------:R-:W-:Y:S01]  /*3980*/  IMAD.MOV.U32 R31, RZ, RZ, 0x1 ;  /* 0x00000001ff1f7424 */ /* 0x000fe200078e00ff */
[----:B------:R-:W-:Y:S01]  /*3990*/  MOV R23, 0x2000 ;  /* 0x0000200000177802 */ /* 0x000fe20000000f00 */
[----:B------:R-:W4:Y:S01]  /*39a0*/  LDCU.64 UR4, c[0x0][0x890] ;  /* 0x00011200ff0477ac */ /* 0x000f220008000a00 */
[----:B------:R-:W-:Y:S01]  /*39b0*/  IMAD.MOV.U32 R30, RZ, RZ, RZ ;  /* 0x000000ffff1e7224 */ /* 0x000fe200078e00ff */
[----:B------:R-:W3:Y:S01]  /*39c0*/  LDC R19, c[0x0][0x370] ;  /* 0x0000dc00ff137b82 */ /* 0x000ee20000000800 */
[----:B------:R-:W-:Y:S01]  /*39d0*/  UMOV UR7, 0x400 ;  /* 0x0000040000077882 */ /* 0x000fe20000000000 */
[----:B------:R-:W-:-:S02]  /*39e0*/  UPLOP3.LUT UP1, UPT, UPT, UPT, UPT, 0x40, 0x4 ;  /* 0x000000000004789c */ /* 0x000fc40003f2e870 */
[----:B------:R-:W-:-:S04]  /*39f0*/  ULEA UR7, UR37, UR7, 0x18 ;  /* 0x0000000725077291 */ /* 0x000fc8000f8ec0ff */
[----:B------:R-:W3:Y:S01]  /*3a00*/  LDC R2, c[0x0][0xb0c] ;  /* 0x0002c300ff027b82 */ /* 0x000ee20000000800 */
[----:B------:R-:W-:Y:S02]  /*3a10*/  UIADD3 UR13, UPT, UPT, UR7, 0x88, URZ ;  /* 0x00000088070d7890 */ /* 0x000fe4000fffe0ff */
[----:B--2---:R-:W-:Y:S02]  /*3a20*/  UISETP.NE.U32.AND UP2, UPT, UR8, URZ, UPT ;  /* 0x000000ff0800728c */ /* 0x004fe4000bf45070 */
[----:B------:R-:W-:Y:S02]  /*3a30*/  UIADD3 UR33, UPT, UPT, UR7, 0x70, URZ ;  /* 0x0000007007217890 */ /* 0x000fe4000fffe0ff */
[----:B----4-:R-:W-:Y:S01]  /*3a40*/  UISETP.NE.U32.AND UP3, UPT, UR4, URZ, UPT ;  /* 0x000000ff0400728c */ /* 0x010fe2000bf65070 */
[----:B------:R-:W2:Y:S01]  /*3a50*/  LDC R18, c[0x0][0xb20] ;  /* 0x0002c800ff127b82 */ /* 0x000ea20000000800 */
[----:B-1----:R-:W-:Y:S01]  /*3a60*/  ISETP.NE.AND P1, PT, R0, 0x1, PT ;  /* 0x000000010000780c */ /* 0x002fe20003f25270 */
[----:B------:R-:W-:-:S02]  /*3a70*/  UISETP.NE.AND.EX UP2, UPT, UR9, URZ, UPT, UP2 ;  /* 0x000000ff0900728c */ /* 0x000fc4000bf45320 */
[----:B------:R-:W-:Y:S02]  /*3a80*/  UIADD3 UR25, UPT, UPT, UR7, 0x78, URZ ;  /* 0x0000007807197890 */ /* 0x000fe4000fffe0ff */
[----:B------:R-:W-:Y:S02]  /*3a90*/  UIADD3 UR17, UPT, UPT, UR7, 0x80, URZ ;  /* 0x0000008007117890 */ /* 0x000fe4000fffe0ff */
[----:B------:R-:W1:Y:S01]  /*3aa0*/  LDC.64 R32, c[0x0][0x348] ;  /* 0x0000d200ff207b82 */ /* 0x000e620000000a00 */
[----:B------:R-:W-:Y:S02]  /*3ab0*/  UPRMT UR13, UR37, 0x654, UR13 ;  /* 0x00000654250d7896 */ /* 0x000fe4000800000d */
[----:B------:R-:W-:-:S05]  /*3ac0*/  UISETP.NE.AND.EX UP3, UPT, UR5, URZ, UPT, UP3 ;  /* 0x000000ff0500728c */ /* 0x000fca000bf65330 */
[----:B------:R-:W4:Y:S08]  /*3ad0*/  LDC.64 R16, c[0x0][0xb10] ;  /* 0x0002c400ff107b82 */ /* 0x000f300000000a00 */
[----:B------:R-:W1:Y:S08]  /*3ae0*/  LDC.64 R6, c[0x0][0xb18] ;  /* 0x0002c600ff067b82 */ /* 0x000e700000000a00 */
[----:B------:R-:W1:Y:S08]  /*3af0*/  LDC.64 R4, c[0x0][0xb28] ;  /* 0x0002ca00ff047b82 */ /* 0x000e700000000a00 */
[----:B--23--:R-:W1:Y:S02]  /*3b00*/  LDC R22, c[0x0][0x374] ;  /* 0x0000dd00ff167b82 */ /* 0x00ce640000000800 */
.L_x_79:
[C---:B------:R-:W-:Y:S02]  /*3b10*/  LEA R0, R30.reuse, UR7, 0x3 ;  /* 0x000000071e007c11 */ /* 0x040fe4000f8e18ff */
[----:B------:R-:W-:Y:S02]  /*3b20*/  SHF.L.U32 R3, R29, 0x1f, RZ ;  /* 0x0000001f1d037819 */ /* 0x000fe400000006ff */
[----:B------:R-:W-:Y:S02]  /*3b30*/  LEA R24, R30, UR7, 0x4 ;  /* 0x000000071e187c11 */ /* 0x000fe4000f8e20ff */
[----:B--2---:R-:W2:Y:S02]  /*3b40*/  SYNCS.PHASECHK.TRANS64.TRYWAIT P0, [R0+URZ+0xc0], R3 ;  /* 0x0000c003000075a7 */ /* 0x004ea400080011ff */
[----:B--2---:R-:W-:Y:S05]  /*3b50*/  @!P0 BRA `(.L_x_69) ;  /* 0x0000007c001c8947 */ /* 0x004fea0003800000 */
.L_x_158:
[----:B------:R-:W-:Y:S01]  /*3b60*/  ISETP.GE.AND P0, PT, R72, 0x1, PT ;  /* 0x000000014800780c */ /* 0x000fe20003f06270 */
[----:B------:R-:W3:Y:S01]  /*3b70*/  LDS.128 R24, [R24+0x130] ;  /* 0x0001300018187984 */ /* 0x000ee20000000c00 */
[----:B--2---:R-:W-:Y:S01]  /*3b80*/  VIADD R0, R0, 0xd0 ;  /* 0x000000d000007836 */ /* 0x004fe20000000000 */
[----:B------:R-:W-:Y:S01]  /*3b90*/  @!PT LDS RZ, [RZ] ;  /* 0x00000000fffff984 */ /* 0x000fe20000000800 */
[----:B------:R-:W-:Y:S01]  /*3ba0*/  @!PT LDS RZ, [RZ] ;  /* 0x00000000fffff984 */ /* 0x000fe20000000800 */
[----:B------:R-:W-:Y:S01]  /*3bb0*/  @!PT LDS RZ, [RZ] ;  /* 0x00000000fffff984 */ /* 0x000fe20000000800 */
[----:B------:R-:W-:Y:S01]  /*3bc0*/  @!PT LDS RZ, [RZ] ;  /* 0x00000000fffff984 */ /* 0x000fe20000000800 */
[----:B------:R2:W-:Y:S06]  /*3bd0*/  MEMBAR.ALL.CTA ;  /* 0x0000000000007992 */ /* 0x0005ec0000008000 */
[----:B--2---:R-:W2:Y:S01]  /*3be0*/  FENCE.VIEW.ASYNC.S ;  /* 0x00000000000073c6 */ /* 0x004ea20000000000 */
[----:B------:R-:W-:Y:S04]  /*3bf0*/  PRMT R0, RZ, 0x654, R0 ;  /* 0x00000654ff007816 */ /* 0x000fe80000000000 */
[----:B--2---:R2:W-:Y:S01]  /*3c00*/  SYNCS.ARRIVE.TRANS64.RED.A1T0 RZ, [R0+URZ], RZ ;  /* 0x000000ff00ff79a7 */ /* 0x0045e200081004ff */
[----:B---3--:R-:W-:Y:S11]  /*3c10*/  LOP3.LUT P3, RZ, R26, 0x1, RZ, 0xc0, !PT ;  /* 0x000000011aff7812 */ /* 0x008ff6000786c0ff */
[----:B------:R-:W-:Y:S02]  /*3c20*/  @!UPT UIADD3 URZ, UPT, UPT, URZ, URZ, URZ ;  /* 0x000000fffffff290 */ /* 0x000fe4000fffe0ff */
[----:B------:R-:W-:Y:S02]  /*3c30*/  @P3 MOV R13, R24 ;  /* 0x00000018000d3202 */ /* 0x000fe40000000f00 */
[----:B------:R-:W-:Y:S01]  /*3c40*/  @P3 LOP3.LUT R8, R25, 0xffff, RZ, 0xc0, !PT ;  /* 0x0000ffff19083812 */ /* 0x000fe200078ec0ff */
[----:B--2---:R-:W-:Y:S06]  /*3c50*/  @!P0 BRA `(.L_x_70) ;  /* 0x0000000000a48947 */ /* 0x004fec0003800000 */
[----:B-1----:R-:W-:Y:S01]  /*3c60*/  IMAD.HI.U32 R35, R22, R7, RZ ;  /* 0x0000000716237227 */ /* 0x002fe200078e00ff */
[----:B------:R-:W-:Y:S02]  /*3c70*/  ISETP.NE.AND P0, PT, R6, 0x1, PT ;  /* 0x000000010600780c */ /* 0x000fe40003f05270 */
[----:B------:R-:W-:Y:S01]  /*3c80*/  ISETP.NE.AND P2, PT, R72, 0x1, PT ;  /* 0x000000014800780c */ /* 0x000fe20003f45270 */
[----:B----4-:R-:W-:Y:S01]  /*3c90*/  IMAD.HI.U32 R34, R19, R16, RZ ;  /* 0x0000001013227227 */ /* 0x010fe200078e00ff */
[----:B------:R-:W-:Y:S02]  /*3ca0*/  SHF.R.U32.HI R35, RZ, R18, R35 ;  /* 0x00000012ff237219 */ /* 0x000fe40000011623 */
[----:B------:R-:W-:Y:S01]  /*3cb0*/  ISETP.NE.AND P4, PT, R2, 0x1, PT ;  /* 0x000000010200780c */ /* 0x000fe20003f85270 */
[----:B------:R-:W-:Y:S01]  /*3cc0*/  IMAD.HI.U32 R36, R13, R16, RZ ;  /* 0x000000100d247227 */ /* 0x000fe200078e00ff */
[----:B------:R-:W-:Y:S02]  /*3cd0*/  SHF.R.U32.HI R34, RZ, R17, R34 ;  /* 0x00000011ff227219 */ /* 0x000fe40000011622 */
[----:B------:R-:W-:Y:S01]  /*3ce0*/  SEL R3, R22, R35, !P0 ;  /* 0x0000002316037207 */ /* 0x000fe20004000000 */
[C---:B------:R-:W-:Y:S01]  /*3cf0*/  IMAD.HI.U32 R35, R8.reuse, R7, RZ ;  /* 0x0000000708237227 */ /* 0x040fe200078e00ff */
[----:B------:R-:W-:Y:S02]  /*3d00*/  SEL R11, R19, R34, !P4 ;  /* 0x00000022130b7207 */ /* 0x000fe40006000000 */
[----:B------:R-:W-:Y:S01]  /*3d10*/  SHF.R.U32.HI R36, RZ, R17, R36 ;  /* 0x00000011ff247219 */ /* 0x000fe20000011624 */
[----:B------:R-:W-:Y:S01]  /*3d20*/  IMAD.HI.U32 R38, R3, R4, RZ ;  /* 0x0000000403267227 */ /* 0x000fe200078e00ff */
[----:B------:R-:W-:Y:S03]  /*3d30*/  SHF.R.U32.HI R35, RZ, R18, R35 ;  /* 0x00000012ff237219 */ /* 0x000fe60000011623 */
[----:B------:R-:W-:Y:S01]  /*3d40*/  IMAD.HI.U32 R34, R11, R4, RZ ;  /* 0x000000040b227227 */ /* 0x000fe200078e00ff */
[----:B------:R-:W-:Y:S02]  /*3d50*/  @P2 SHF.R.U32.HI R3, RZ, R5, R38 ;  /* 0x00000005ff032219 */ /* 0x000fe40000011626 */
[----:B------:R-:W-:Y:S02]  /*3d60*/  SEL R9, R8, R35, !P0 ;  /* 0x0000002308097207 */ /* 0x000fe40004000000 */
[----:B------:R-:W-:Y:S01]  /*3d70*/  @P2 SHF.R.U32.HI R11, RZ, R5, R34 ;  /* 0x00000005ff0b2219 */ /* 0x000fe20000011622 */
[C---:B------:R-:W-:Y:S01]  /*3d80*/  IMAD R10, R72.reuse, R3, RZ ;  /* 0x00000003480a7224 */ /* 0x040fe200078e02ff */
[----:B------:R-:W-:Y:S01]  /*3d90*/  SEL R3, R13, R36, !P4 ;  /* 0x000000240d037207 */ /* 0x000fe20006000000 */
[C---:B------:R-:W-:Y:S03]  /*3da0*/  IMAD.HI.U32 R14, R9.reuse, R4, RZ ;  /* 0x00000004090e7227 */ /* 0x040fe600078e00ff */
[----:B------:R-:W-:Y:S01]  /*3db0*/  ISETP.GE.AND P0, PT, R9, R10, PT ;  /* 0x0000000a0900720c */ /* 0x000fe20003f06270 */
[C---:B------:R-:W-:Y:S01]  /*3dc0*/  IMAD R12, R72.reuse, R11, RZ ;  /* 0x0000000b480c7224 */ /* 0x040fe200078e02ff */
[-C--:B------:R-:W-:Y:S04]  /*3dd0*/  SHF.R.U32.HI R14, RZ, R5.reuse, R14 ;  /* 0x00000005ff0e7219 */ /* 0x080fe8000001160e */
[----:B------:R-:W-:Y:S02]  /*3de0*/  ISETP.GE.OR P0, PT, R3, R12, P0 ;  /* 0x0000000c0300720c */ /* 0x000fe40000706670 */
[----:B------:R-:W-:Y:S05]  /*3df0*/  SEL R15, R9, R14, !P2 ;  /* 0x0000000e090f7207 */ /* 0x000fea0005000000 */
[----:B------:R-:W-:Y:S04]  /*3e00*/  IMAD.MOV R14, RZ, RZ, -R15 ;  /* 0x000000ffff0e7224 */ /* 0x000fe800078e0a0f */
[----:B------:R-:W-:Y:S02]  /*3e10*/  IMAD R14, R72, R14, R9 ;  /* 0x0000000e480e7224 */ /* 0x000fe400078e0209 */
[C---:B------:R-:W-:Y:S05]  /*3e20*/  @!P0 IMAD.HI.U32 R10, R3.reuse, R4, RZ ;  /* 0x00000004030a8227 */ /* 0x040fea00078e00ff */
[----:B------:R-:W-:Y:S04]  /*3e30*/  @!P0 SHF.R.U32.HI R10, RZ, R5, R10 ;  /* 0x00000005ff0a8219 */ /* 0x000fe8000001160a */
[----:B------:R-:W-:Y:S01]  /*3e40*/  @!P0 SEL R0, R3, R10, !P2 ;  /* 0x0000000a03008207 */ /* 0x000fe20005000000 */
[----:B------:R-:W-:Y:S03]  /*3e50*/  IMAD.MOV R10, RZ, RZ, -R3 ;  /* 0x000000ffff0a7224 */ /* 0x000fe600078e0a03 */
[----:B------:R-:W-:Y:S01]  /*3e60*/  @!P0 IADD3 R15, PT, PT, R15, -R0, RZ ;  /* 0x800000000f0f8210 */ /* 0x000fe20007ffe0ff */
[----:B------:R-:W-:Y:S01]  /*3e70*/  @!P0 IMAD R0, R11, R14, R0 ;  /* 0x0000000e0b008224 */ /* 0x000fe200078e0200 */
[----:B------:R-:W-:Y:S01]  /*3e80*/  IADD3 R11, PT, PT, -R9, RZ, RZ ;  /* 0x000000ff090b7210 */ /* 0x000fe20007ffe1ff */
[----:B------:R-:W-:Y:S02]  /*3e90*/  IMAD R13, R2, R10, R13 ;  /* 0x0000000a020d7224 */ /* 0x000fe400078e020d */
[----:B------:R-:W-:Y:S02]  /*3ea0*/  @!P0 IMAD R9, R15, R72, R3 ;  /* 0x000000480f098224 */ /* 0x000fe400078e0203 */
[----:B------:R-:W-:Y:S02]  /*3eb0*/  @!P0 IMAD.MOV.U32 R3, RZ, RZ, R0 ;  /* 0x000000ffff038224 */ /* 0x000fe400078e0000 */
[----:B------:R-:W-:Y:S02]  /*3ec0*/  IMAD R8, R6, R11, R8 ;  /* 0x0000000b06087224 */ /* 0x000fe400078e0208 */
[----:B------:R-:W-:Y:S02]  /*3ed0*/  IMAD R13, R3, R2, R13 ;  /* 0x00000002030d7224 */ /* 0x000fe400078e020d */
[----:B------:R-:W-:Y:S02]  /*3ee0*/  IMAD R8, R9, R6, R8 ;  /* 0x0000000609087224 */ /* 0x000fe400078e0208 */
.L_x_70:
[----:B------:R-:W-:Y:S05]  /*3ef0*/  BRA.U UP1, `(.L_x_71) ;  /* 0x0000000101107547 */ /* 0x000fea000b800000 */
[----:B------:R-:W-:Y:S04]  /*3f00*/  MOV R0, UR6 ;  /* 0x0000000600007c02 */ /* 0x000fe80008000f00 */
[----:B------:R-:W-:Y:S04]  /*3f10*/  SHF.L.U32 R3, R0, 0x1f, RZ ;  /* 0x0000001f00037819 */ /* 0x000fe800000006ff */
[----:B------:R-:W2:Y:S02]  /*3f20*/  SYNCS.PHASECHK.TRANS64.TRYWAIT P0, [UR7+0xb8], R3 ;  /* 0x0000b803ff0075a7 */ /* 0x000ea40008001107 */
[----:B--2---:R-:W-:Y:S05]  /*3f30*/  @!P0 BRA `(.L_x_72) ;  /* 0x0000007800388947 */ /* 0x004fea0003800000 */
.L_x_71:
[----:B------:R-:W-:Y:S02]  /*3f40*/  R2UR UR35, R21 ;  /* 0x00000000152372ca */ /* 0x000fe400000e0000 */
[----:B------:R-:W-:Y:S02]  /*3f50*/  R2UR UR34, R20 ;  /* 0x00000000142272ca */ /* 0x000fe400000e0000 */
[----:B------:R-:W-:Y:S02]  /*3f60*/  ISETP.NE.U32.AND P2, PT, RZ, UR4, PT ;  /* 0x00000004ff007c0c */ /* 0x000fe4000bf45070 */
[----:B------:R-:W-:Y:S02]  /*3f70*/  SHF.L.U32 R12, R31, 0x1f, RZ ;  /* 0x0000001f1f0c7819 */ /* 0x000fe400000006ff */
[----:B------:R-:W-:Y:S05]  /*3f80*/  ISETP.NE.AND.EX P2, PT, RZ, UR5, PT, P2 ;  /* 0x00000005ff007c0c */ /* 0x000fea000bf45320 */
[----:B------:R-:W-:Y:S02]  /*3f90*/  USHF.L.U32 UR35, UR35, 0x7, URZ ;  /* 0x0000000723237899 */ /* 0x000fe400080006ff */
[----:B------:R-:W-:Y:S01]  /*3fa0*/  USHF.L.U32 UR34, UR34, 0x8, URZ ;  /* 0x0000000822227899 */ /* 0x000fe200080006ff */
[----:B------:R-:W-:Y:S11]  /*3fb0*/  BRA.U !UP3, `(.L_x_73) ;  /* 0x000000010b347547 */ /* 0x000ff6000b800000 */
[----:B------:R-:W-:Y:S01]  /*3fc0*/  UPLOP3.LUT UP0, UPT, UPT, UPT, UP2, 0x80, 0x8 ;  /* 0x000000000008789c */ /* 0x000fe20003f0f020 */
[----:B--2---:R-:W-:Y:S02]  /*3fd0*/  HFMA2 R0, -RZ, RZ, 0, 5.9604644775390625e-08 ;  /* 0x00000001ff007431 */ /* 0x004fe400000001ff */
[----:B------:R-:W-:Y:S03]  /*3fe0*/  IMAD.MOV.U32 R171, RZ, RZ, 0x1 ;  /* 0x00000001ffab7424 */ /* 0x000fe600078e00ff */
[----:B------:R-:W-:Y:S05]  /*3ff0*/  PLOP3.LUT P0, PT, PT, PT, UP0, 0x80, 0x8 ;  /* 0x000000000008781c */ /* 0x000fea0003f0f008 */
[----:B------:R-:W2:Y:S01]  /*4000*/  @UP0 LDCU.64 UR10, c[0x0][0x888] ;  /* 0x00011100ff0a07ac */ /* 0x000ea20008000a00 */
[----:B------:R-:W-:Y:S07]  /*4010*/  @UP0 UIMAD UR8, UR36, UR4, URZ ;  /* 0x00000004240802a4 */ /* 0x000fee000f8e02ff */
[----:B------:R-:W-:Y:S01]  /*4020*/  @!P0 PRMT R171, R0, 0x7610, R171 ;  /* 0x0000761000ab8816 */ /* 0x000fe200000000ab */
[----:B--2---:R-:W-:Y:S03]  /*4030*/  @UP0 UIMAD.WIDE UR10, UR8, 0x4, UR10 ;  /* 0x00000004080a08a5 */ /* 0x004fe6000f8e020a */
[----:B------:R-:W2:Y:S03]  /*4040*/  @!UP0 LDCU UR8, c[0x0][0x880] ;  /* 0x00011000ff0887ac */ /* 0x000ea60008000800 */
[----:B------:R-:W-:Y:S01]  /*4050*/  IMAD.U32 R10, RZ, RZ, UR10 ;  /* 0x0000000aff0a7e24 */ /* 0x000fe2000f8e00ff */
[----:B------:R-:W-:Y:S05]  /*4060*/  MOV R11, UR11 ;  /* 0x0000000b000b7c02 */ /* 0x000fea0008000f00 */
[----:B-----5:R3:W5:Y:S02]  /*4070*/  @P0 LDG.E R81, desc[UR46][R10.64] ;  /* 0x0000002e0a510981 */ /* 0x020764000c1e1900 */
[----:B--23--:R-:W-:Y:S07]  /*4080*/  @!P0 IMAD.U32 R81, RZ, RZ, UR8 ;  /* 0x00000008ff518e24 */ /* 0x00cfee000f8e00ff */
.L_x_73:
[----:B-----5:R-:W-:Y:S01]  /*4090*/  @!P2 FSETP.EQ.AND P0, PT, R81, RZ, PT ;  /* 0x000000ff5100a20b */ /* 0x020fe20003f02000 */
[----:B------:R-:W-:Y:S01]  /*40a0*/  @!UPT UIADD3 URZ, UPT, UPT, URZ, URZ, URZ ;  /* 0x000000fffffff290 */ /* 0x000fe2000fffe0ff */
[----:B------:R-:W-:Y:S11]  /*40b0*/  @!P2 BRA `(.L_x_74) ;  /* 0x000000000014a947 */ /* 0x000ff60003800000 */
[----:B------:R-:W-:Y:S02]  /*40c0*/  LOP3.LUT P2, RZ, R171, 0xff, RZ, 0xc0, !PT ;  /* 0x000000ffabff7812 */ /* 0x000fe4000784c0ff */
[----:B------:R-:W-:Y:S04]  /*40d0*/  PLOP3.LUT P0, PT, PT, PT, UP0, 0x80, 0x8 ;  /* 0x000000000008781c */ /* 0x000fe80003f0f008 */
[----:B------:R-:W-:Y:S07]  /*40e0*/  PLOP3.LUT P0, PT, P0, PT, PT, 0x8, 0x80 ;  /* 0x000000000080781c */ /* 0x000fee000070e170 */
[----:B------:R-:W-:Y:S11]  /*40f0*/  @P2 FSETP.EQ.AND P0, PT, R81, RZ, PT ;  /* 0x000000ff5100220b */ /* 0x000ff60003f02000 */
[----:B------:R-:W-:Y:S02]  /*4100*/  @!UPT UIADD3 URZ, UPT, UPT, URZ, URZ, URZ ;  /* 0x000000fffffff290 */ /* 0x000fe4000fffe0ff */
.L_x_74:
[----:B------:R-:W3:Y:S01]  /*4110*/  SYNCS.PHASECHK.TRANS64.TRYWAIT P2, [UR7+0x90], R12 ;  /* 0x0000900cff0075a7 */ /* 0x000ee20008041107 */
[----:B------:R-:W-:Y:S04]  /*4120*/  ELECT P4, URZ, PT ;  /* 0x0000000000ff782f */ /* 0x000fe80003880000 */
[----:B------:R-:W-:Y:S11]  /*4130*/  PLOP3.LUT P4, PT, P0, P4, PT, 0xf2, 0x2f ;  /* 0x00000000002f781c */ /* 0x000ff60000789e72 */
[----:B------:R-:W-:Y:S02]  /*4140*/  @!UPT UIADD3 URZ, UPT, UPT, URZ, URZ, URZ ;  /* 0x000000fffffff290 */ /* 0x000fe4000fffe0ff */
[----:B-1----:R-:W-:Y:S05]  /*4150*/  @!P4 IADD3 R9, P0, PT, R32, 0x580, RZ ;  /* 0x000005802009c810 */ /* 0x002fea0007f1e0ff */
[----:B--2---:R-:W-:Y:S01]  /*4160*/  @!P4 IMAD.X R0, RZ, RZ, R33, P0 ;  /* 0x000000ffff00c224 */ /* 0x004fe200000e0621 */
[----:B---3--:R-:W-:Y:S07]  /*4170*/  @!P2 BRA `(.L_x_75) ;  /* 0x0000007400c0a947 */ /* 0x008fee0003800000 */
.L_x_161:
[----:B------:R-:W-:Y:S01]  /*4180*/  @!P4 R2UR UR8, R0 ;  /* 0x000000000008c2ca */ /* 0x000fe200000e0000 */
[----:B------:R-:W-:Y:S01]  /*4190*/  VOTEU.ALL UP1, P4 ;  /* 0x0000000000ff7886 */ /* 0x000fe20002020000 */
[----:B------:R-:W-:Y:S01]  /*41a0*/  @!P4 R2UR UR9, R9 ;  /* 0x000000000909c2ca */ /* 0x000fe200000e0000 */
[----:B------:R-:W-:Y:S01]  /*41b0*/  @!P4 IMAD.MOV.U32 R0, RZ, RZ, 0x2000 ;  /* 0x00002000ff00c424 */ /* 0x000fe200078e00ff */
[----:B------:R-:W-:Y:S01]  /*41c0*/  UMOV UR10, 0x0 ;  /* 0x00000000000a7882 */ /* 0x000fe20000000000 */
[----:B------:R-:W-:Y:S01]  /*41d0*/  UMOV UR11, 0x10000000 ;  /* 0x10000000000b7882 */ /* 0x000fe20000000000 */
[----:B------:R-:W-:Y:S01]  /*41e0*/  @!UP1 UIADD3 UR32, UPT, UPT, UR7, 0x200, URZ ;  /* 0x0000020007209890 */ /* 0x000fe2000fffe0ff */
[----:B------:R-:W-:Y:S01]  /*41f0*/  @!P4 IADD3 R9, P0, PT, R32, 0x580, RZ ;  /* 0x000005802009c810 */ /* 0x000fe20007f1e0ff */
[----:B------:R-:W-:Y:S05]  /*4200*/  VOTEU.ALL UP1, P4 ;  /* 0x0000000000ff7886 */ /* 0x000fea0002020000 */
[----:B------:R-:W-:Y:S01]  /*4210*/  IMAD.U32 R11, RZ, RZ, UR8 ;  /* 0x00000008ff0b7e24 */ /* 0x000fe2000f8e00ff */
[----:B------:R-:W-:Y:S01]  /*4220*/  UPRMT UR8, UR37, 0x654, UR33 ;  /* 0x0000065425087896 */ /* 0x000fe20008000021 */
[----:B------:R-:W-:Y:S03]  /*4230*/  IMAD.U32 R10, RZ, RZ, UR9 ;  /* 0x00000009ff0a7e24 */ /* 0x000fe6000f8e00ff */
[----:B------:R-:W-:Y:S02]  /*4240*/  @!P4 R2UR UR15, R11 ;  /* 0x000000000b0fc2ca */ /* 0x000fe400000e0000 */
[----:B------:R-:W-:Y:S11]  /*4250*/  @!P4 R2UR UR14, R10 ;  /* 0x000000000a0ec2ca */ /* 0x000ff600000e0000 */
[----:B------:R-:W-:Y:S02]  /*4260*/  @!UPT UIADD3 URZ, UPT, UPT, URZ, URZ, URZ ;  /* 0x000000fffffff290 */ /* 0x000fe4000fffe0ff */
[----:B------:R2:W-:Y:S01]  /*4270*/  @!UP1 UTMALDG.3D [UR32], [UR14], desc[UR10] ;  /* 0x00000a200e0095b4 */ /* 0x0005e20008011000 */
[----:B------:R3:W-:Y:S01]  /*4280*/  @!P4 SYNCS.ARRIVE.TRANS64.RED.A0TR RZ, [UR7+0x70], R0 ;  /* 0x00007000ffffc9a7 */ /* 0x0007e20008300407 */
[----:B------:R-:W-:Y:S01]  /*4290*/  SYNCS.ARRIVE.TRANS64.RED.A1T0 RZ, [UR8], RZ ;  /* 0x000000ffffff79a7 */ /* 0x000fe20008100408 */
[----:B---3--:R-:W-:Y:S01]  /*42a0*/  @!P4 IMAD.X R0, RZ, RZ, R33, P0 ;  /* 0x000000ffff00c224 */ /* 0x008fe200000e0621 */
[----:B------:R-:W3:Y:S02]  /*42b0*/  SYNCS.PHASECHK.TRANS64.TRYWAIT P2, [UR7+0x98], R12 ;  /* 0x0000980cff0075a7 */ /* 0x000ee40008041107 */
[----:B--23--:R-:W-:Y:S05]  /*42c0*/  @!P2 BRA `(.L_x_76) ;  /* 0x000000740084a947 */ /* 0x00cfea0003800000 */
.L_x_163:
        /* <DEDUP_REMOVED lines=8> */
[----:B------:R-:W-:Y:S01]  /*4350*/  @!UP1 UIADD3 UR24, UPT, UPT, UR7, 0x2200, URZ ;  /* 0x0000220007189890 */ /* 0x000fe2000fffe0ff */
[----:B------:R-:W-:Y:S01]  /*4360*/  VOTEU.ALL UP1, P4 ;  /* 0x0000000000ff7886 */ /* 0x000fe20002020000 */
[----:B------:R-:W-:Y:S01]  /*4370*/  UMOV UR27, UR35 ;  /* 0x00000023001b7c82 */ /* 0x000fe20008000000 */
[----:B------:R-:W-:Y:S02]  /*4380*/  UMOV UR28, UR36 ;  /* 0x00000024001c7c82 */ /* 0x000fe40008000000 */
[----:B------:R-:W-:Y:S01]  /*4390*/  IMAD.U32 R11, RZ, RZ, UR8 ;  /* 0x00000008ff0b7e24 */ /* 0x000fe2000f8e00ff */
[----:B------:R-:W-:Y:S01]  /*43a0*/  UPRMT UR8, UR37, 0x654, UR25 ;  /* 0x0000065425087896 */ /* 0x000fe20008000019 */
[----:B------:R-:W-:Y:S02]  /*43b0*/  IMAD.U32 R10, RZ, RZ, UR9 ;  /* 0x00000009ff0a7e24 */ /* 0x000fe4000f8e00ff */
[----:B------:R-:W-:Y:S01]  /*43c0*/  @!P4 IMAD.X R20, RZ, RZ, R33, P0 ;  /* 0x000000ffff14c224 */ /* 0x000fe200000e0621 */
[----:B------:R-:W-:Y:S02]  /*43d0*/  @!P4 R2UR UR15, R11 ;  /* 0x000000000b0fc2ca */ /* 0x000fe400000e0000 */
[----:B------:R-:W-:Y:S11]  /*43e0*/  @!P4 R2UR UR14, R10 ;  /* 0x000000000a0ec2ca */ /* 0x000ff600000e0000 */
[----:B------:R-:W-:Y:S02]  /*43f0*/  @!UPT UIADD3 URZ, UPT, UPT, URZ, URZ, URZ ;  /* 0x000000fffffff290 */ /* 0x000fe4000fffe0ff */
[----:B------:R2:W-:Y:S01]  /*4400*/  @!UP1 UTMALDG.3D [UR24], [UR14], desc[UR10] ;  /* 0x00000a180e0095b4 */ /* 0x0005e20008011000 */
[----:B------:R2:W-:Y:S01]  /*4410*/  @!P4 SYNCS.ARRIVE.TRANS64.RED.A0TR RZ, [UR7+0x78], R0 ;  /* 0x00007800ffffc9a7 */ /* 0x0005e20008300407 */
[----:B------:R-:W-:Y:S01]  /*4420*/  SYNCS.ARRIVE.TRANS64.RED.A1T0 RZ, [UR8], RZ ;  /* 0x000000ffffff79a7 */ /* 0x000fe20008100408 */
[----:B------:R-:W3:Y:S02]  /*4430*/  SYNCS.PHASECHK.TRANS64.TRYWAIT P2, [UR7+0xa0], R12 ;  /* 0x0000a00cff0075a7 */ /* 0x000ee40008041107 */
[----:B--23--:R-:W-:Y:S05]  /*4440*/  @!P2 BRA `(.L_x_77) ;  /* 0x00000074003ca947 */ /* 0x00cfea0003800000 */
.L_x_165:
[----:B------:R-:W2:Y:S01]  /*4450*/  LDC.64 R14, c[0x0][0xb10] ;  /* 0x0002c400ff0e7b82 */ /* 0x000ea20000000a00 */
[----:B------:R-:W-:Y:S01]  /*4460*/  @!P4 R2UR UR8, R20 ;  /* 0x000000001408c2ca */ /* 0x000fe200000e0000 */
[----:B------:R-:W-:Y:S01]  /*4470*/  VOTEU.ALL UP1, P4 ;  /* 0x0000000000ff7886 */ /* 0x000fe20002020000 */
[----:B------:R-:W-:Y:S01]  /*4480*/  @!P4 R2UR UR9, R21 ;  /* 0x000000001509c2ca */ /* 0x000fe200000e0000 */
[----:B------:R-:W-:Y:S01]  /*4490*/  UMOV UR10, 0x0 ;  /* 0x00000000000a7882 */ /* 0x000fe20000000000 */
[----:B------:R-:W-:Y:S03]  /*44a0*/  UMOV UR11, 0x10000000 ;  /* 0x10000000000b7882 */ /* 0x000fe60000000000 */
[----:B------:R-:W3:Y:S01]  /*44b0*/  LDC.64 R10, c[0x0][0xb18] ;  /* 0x0002c600ff0a7b82 */ /* 0x000ee20000000a00 */
[----:B------:R-:W-:Y:S01]  /*44c0*/  @!UP1 UIADD3 UR18, UPT, UPT, UR34, 0x80, URZ ;  /* 0x0000008022129890 */ /* 0x000fe2000fffe0ff */
[----:B------:R-:W-:Y:S01]  /*44d0*/  @P3 SHF.R.U32.HI R28, RZ, 0x10, R25 ;  /* 0x00000010ff1c3819 */ /* 0x000fe20000011619 */
[----:B------:R-:W-:Y:S01]  /*44e0*/  @!UP1 UIADD3 UR16, UPT, UPT, UR7, 0x4200, URZ ;  /* 0x0000420007109890 */ /* 0x000fe2000fffe0ff */
[----:B------:R-:W-:Y:S01]  /*44f0*/  VIADD R30, R30, 0x1 ;  /* 0x000000011e1e7836 */ /* 0x000fe20000000000 */
[----:B------:R-:W-:Y:S03]  /*4500*/  VOTEU.ALL UP1, P4 ;  /* 0x0000000000ff7886 */ /* 0x000fe60002020000 */
[----:B------:R-:W5:Y:S01]  /*4510*/  @!P1 LDC R0, c[0x0][0xb20] ;  /* 0x0002c800ff009b82 */ /* 0x000f620000000800 */
[----:B------:R-:W-:Y:S01]  /*4520*/  UMOV UR19, UR35 ;  /* 0x0000002300137c82 */ /* 0x000fe20008000000 */
[----:B------:R-:W-:Y:S01]  /*4530*/  IMAD.U32 R21, RZ, RZ, UR8 ;  /* 0x00000008ff157e24 */ /* 0x000fe2000f8e00ff */
[----:B------:R-:W-:Y:S05]  /*4540*/  UMOV UR20, UR36 ;  /* 0x0000002400147c82 */ /* 0x000fea0008000000 */
[----:B-1----:R-:W1:Y:S01]  /*4550*/  @!P1 LDC R3, c[0x0][0xb0c] ;  /* 0x0002c300ff039b82 */ /* 0x002e620000000800 */
[----:B------:R-:W-:Y:S01]  /*4560*/  IMAD.U32 R20, RZ, RZ, UR9 ;  /* 0x00000009ff147e24 */ /* 0x000fe2000f8e00ff */
[----:B------:R-:W-:Y:S01]  /*4570*/  UPRMT UR8, UR37, 0x654, UR17 ;  /* 0x0000065425087896 */ /* 0x000fe20008000011 */
[----:B------:R-:W-:Y:S03]  /*4580*/  @!P4 R2UR UR15, R21 ;  /* 0x00000000150fc2ca */ /* 0x000fe600000e0000 */
[----:B------:R-:W-:Y:S01]  /*4590*/  @!P4 R2UR UR14, R20 ;  /* 0x00000000140ec2ca */ /* 0x000fe200000e0000 */
[----:B------:R-:W-:Y:S11]  /*45a0*/  @!P4 IMAD.MOV.U32 R20, RZ, RZ, 0x2000 ;  /* 0x00002000ff14c424 */ /* 0x000ff600078e00ff */
[----:B------:R-:W-:Y:S01]  /*45b0*/  @!UPT UIADD3 URZ, UPT, UPT, URZ, URZ, URZ ;  /* 0x000000fffffff290 */ /* 0x000fe2000fffe0ff */
[----:B------:R1:W-:Y:S01]  /*45c0*/  @!UP1 UTMALDG.3D [UR16], [UR14], desc[UR10] ;  /* 0x00000a100e0095b4 */ /* 0x0003e20008011000 */
[----:B------:R1:W-:Y:S02]  /*45d0*/  @!P4 SYNCS.ARRIVE.TRANS64.RED.A0TR RZ, [UR7+0x80], R20 ;  /* 0x00008014ffffc9a7 */ /* 0x0003e40008300407 */
[----:B-1----:R-:W-:Y:S01]  /*45e0*/  @!P1 ISETP.NE.AND P2, PT, R3, 0x1, PT ;  /* 0x000000010300980c */ /* 0x002fe20003f45270 */
[C---:B--2---:R-:W-:Y:S01]  /*45f0*/  @!P1 IMAD.HI.U32 R14, R13.reuse, R14, RZ ;  /* 0x0000000e0d0e9227 */ /* 0x044fe200078e00ff */
[----:B---3--:R-:W-:Y:S03]  /*4600*/  @!P1 ISETP.NE.AND P0, PT, R10, 0x1, PT ;  /* 0x000000010a00980c */ /* 0x008fe60003f05270 */
[C---:B------:R-:W-:Y:S01]  /*4610*/  @!P1 IMAD.HI.U32 R11, R8.reuse, R11, RZ ;  /* 0x0000000b080b9227 */ /* 0x040fe200078e00ff */
[----:B------:R-:W-:Y:S04]  /*4620*/  @!P1 SHF.R.U32.HI R14, RZ, R15, R14 ;  /* 0x0000000fff0e9219 */ /* 0x000fe8000001160e */
[----:B-----5:R-:W-:Y:S01]  /*4630*/  @!P1 SHF.R.U32.HI R9, RZ, R0, R11 ;  /* 0x00000000ff099219 */ /* 0x020fe2000001160b */
[----:B------:R-:W-:Y:S01]  /*4640*/  SYNCS.ARRIVE.TRANS64.RED.A1T0 RZ, [UR8], RZ ;  /* 0x000000ffffff79a7 */ /* 0x000fe20008100408 */
[----:B------:R-:W-:Y:S02]  /*4650*/  @!P1 SEL R14, R13, R14, !P2 ;  /* 0x0000000e0d0e9207 */ /* 0x000fe40005000000 */
[----:B------:R-:W-:Y:S01]  /*4660*/  @!P1 SEL R9, R8, R9, !P0 ;  /* 0x0000000908099207 */ /* 0x000fe20004000000 */
[----:B------:R-:W1:Y:S04]  /*4670*/  SYNCS.PHASECHK.TRANS64.TRYWAIT P5, [UR7+0xa8], R12 ;  /* 0x0000a80cff0075a7 */ /* 0x000e6800080a1107 */
[----:B------:R-:W-:Y:S02]  /*4680*/  @!P1 IMAD.IADD R0, R9, 0x1, -R14 ;  /* 0x0000000109009824 */ /* 0x000fe400078e0a0e */
[----:B------:R-:W-:Y:S02]  /*4690*/  @!P1 IMAD.IADD R9, R14, 0x1, -R9 ;  /* 0x000000010e099824 */ /* 0x000fe400078e0a09 */
[----:B------:R-:W-:Y:S02]  /*46a0*/  @!P1 IMAD R13, R0, R3, R13 ;  /* 0x00000003000d9224 */ /* 0x000fe400078e020d */
[----:B------:R-:W-:Y:S01]  /*46b0*/  @!P1 IMAD R8, R9, R10, R8 ;  /* 0x0000000a09089224 */ /* 0x000fe200078e0208 */
[----:B-1----:R-:W-:Y:S06]  /*46c0*/  @!P5 BRA `(.L_x_78) ;  /* 0x0000007000b4d947 */ /* 0x002fec0003800000 */
.L_x_167:
[----:B-1----:R-:W-:Y:S01]  /*46d0*/  @!P4 IADD3 R3, P0, PT, R32, 0x580, RZ ;  /* 0x000005802003c810 */ /* 0x002fe20007f1e0ff */
[----:B------:R-:W-:Y:S01]  /*46e0*/  VOTEU.ALL UP1, P4 ;  /* 0x0000000000ff7886 */ /* 0x000fe20002020000 */
[----:B------:R-:W-:Y:S01]  /*46f0*/  UMOV UR18, 0x0 ;  /* 0x0000000000127882 */ /* 0x000fe20000000000 */
[----:B------:R-:W-:Y:S01]  /*4700*/  UMOV UR19, 0x10000000 ;  /* 0x1000000000137882 */ /* 0x000fe20000000000 */
[----:B------:R-:W-:Y:S01]  /*4710*/  @!P4 R2UR UR9, R3 ;  /* 0x000000000309c2ca */ /* 0x000fe200000e0000 */
[----:B------:R-:W-:Y:S01]  /*4720*/  @!P4 IMAD.X R0, RZ, RZ, R33, P0 ;  /* 0x000000ffff00c224 */ /* 0x000fe200000e0621 */
[----:B------:R-:W-:Y:S01]  /*4730*/  @!UP1 UIADD3 UR10, UPT, UPT, UR34, 0xc0, URZ ;  /* 0x000000c0220a9890 */ /* 0x000fe2000fffe0ff */
[----:B------:R-:W-:Y:S01]  /*4740*/  ISETP.NE.AND P0, PT, R30, 0x2, PT ;  /* 0x000000021e00780c */ /* 0x000fe20003f05270 */
[----:B------:R-:W-:Y:S01]  /*4750*/  UMOV UR11, UR35 ;  /* 0x00000023000b7c82 */ /* 0x000fe20008000000 */
[----:B------:R-:W-:Y:S01]  /*4760*/  UMOV UR12, UR36 ;  /* 0x00000024000c7c82 */ /* 0x000fe20008000000 */
[----:B------:R-:W-:Y:S01]  /*4770*/  @!P4 R2UR UR8, R0 ;  /* 0x000000000008c2ca */ /* 0x000fe200000e0000 */
[----:B------:R-:W-:Y:S01]  /*4780*/  IMAD.IADD R20, R8, 0x1, R147 ;  /* 0x0000000108147824 */ /* 0x000fe200078e0293 */
[----:B------:R-:W-:Y:S01]  /*4790*/  @P3 R2UR UR36, R28 ;  /* 0x000000001c2432ca */ /* 0x000fe200000e0000 */
[----:B------:R-:W-:Y:S01]  /*47a0*/  IMAD.IADD R21, R13, 0x1, R170 ;  /* 0x000000010d157824 */ /* 0x000fe200078e02aa */
[----:B------:R-:W-:Y:S02]  /*47b0*/  SEL R0, RZ, 0x1, P0 ;  /* 0x00000001ff007807 */ /* 0x000fe40000000000 */
[----:B------:R-:W-:Y:S01]  /*47c0*/  LOP3.LUT R31, R31, 0x1, RZ, 0x3c, !PT ;  /* 0x000000011f1f7812 */ /* 0x000fe200078e3cff */
[----:B------:R-:W-:Y:S01]  /*47d0*/  IMAD.U32 R10, RZ, RZ, UR9 ;  /* 0x00000009ff0a7e24 */ /* 0x000fe2000f8e00ff */
[----:B------:R-:W-:Y:S01]  /*47e0*/  @!UP1 UIADD3 UR9, UPT, UPT, UR7, 0x88, URZ ;  /* 0x0000008807099890 */ /* 0x000fe2000fffe0ff */
[----:B------:R-:W-:Y:S02]  /*47f0*/  LOP3.LUT R29, R29, R0, RZ, 0x3c, !PT ;  /* 0x000000001d1d7212 */ /* 0x000fe400078e3cff */
[----:B------:R-:W-:Y:S02]  /*4800*/  SEL R30, R30, RZ, P0 ;  /* 0x000000ff1e1e7207 */ /* 0x000fe40000000000 */
[----:B------:R-:W-:Y:S01]  /*4810*/  IMAD.U32 R11, RZ, RZ, UR8 ;  /* 0x00000008ff0b7e24 */ /* 0x000fe2000f8e00ff */
[----:B------:R-:W-:Y:S01]  /*4820*/  @!P4 R2UR UR14, R10 ;  /* 0x000000000a0ec2ca */ /* 0x000fe200000e0000 */
[----:B------:R-:W-:Y:S01]  /*4830*/  @!UP1 UIADD3 UR8, UPT, UPT, UR7, 0x6200, URZ ;  /* 0x0000620007089890 */ /* 0x000fe2000fffe0ff */
[----:B------:R-:W-:Y:S02]  /*4840*/  VOTEU.ALL UP1, P4 ;  /* 0x0000000000ff7886 */ /* 0x000fe40002020000 */
[----:B------:R-:W-:Y:S11]  /*4850*/  @!P4 R2UR UR15, R11 ;  /* 0x000000000b0fc2ca */ /* 0x000ff600000e0000 */
[----:B------:R-:W-:Y:S02]  /*4860*/  @!UPT UIADD3 URZ, UPT, UPT, URZ, URZ, URZ ;  /* 0x000000fffffff290 */ /* 0x000fe4000fffe0ff */
[----:B------:R2:W-:Y:S01]  /*4870*/  @!UP1 UTMALDG.3D [UR8], [UR14], desc[UR18] ;  /* 0x000012080e0095b4 */ /* 0x0005e20008011000 */
[----:B------:R2:W-:Y:S01]  /*4880*/  @!P4 SYNCS.ARRIVE.TRANS64.RED.A0TR RZ, [UR7+0x88], R23 ;  /* 0x00008817ffffc9a7 */ /* 0x0005e20008300407 */
[----:B------:R-:W-:Y:S01]  /*4890*/  UPLOP3.LUT UP1, UPT, UPT, UPT, UPT, 0x80, 0x8 ;  /* 0x000000000008789c */ /* 0x000fe20003f2f070 */
[----:B------:R-:W-:Y:S01]  /*48a0*/  SYNCS.ARRIVE.TRANS64.RED.A1T0 RZ, [UR13], RZ ;  /* 0x000000ffffff79a7 */ /* 0x000fe2000810040d */
[----:B------:R-:W-:Y:S09]  /*48b0*/  @P3 BRA `(.L_x_79) ;  /* 0xfffffff000943947 */ /* 0x000ff2000383ffff */
[----:B------:R-:W-:-:S04]  /*48c0*/  SHF.L.U32 R3, R31, 0x1f, RZ ;  /* 0x0000001f1f037819 */ /* 0x000fc800000006ff */
[----:B------:R-:W1:Y:S02]  /*48d0*/  SYNCS.PHASECHK.TRANS64.TRYWAIT P0, [UR7+0x90], R3 ;  /* 0x00009003ff0075a7 */ /* 0x000e640008001107 */
[----:B-1----:R-:W-:Y:S05]  /*48e0*/  @!P0 BRA `(.L_x_80) ;  /* 0x0000007000448947 */ /* 0x002fea0003800000 */
.L_x_169:
[----:B------:R-:W3:Y:S02]  /*48f0*/  SYNCS.PHASECHK.TRANS64.TRYWAIT P0, [UR7+0x98], R3 ;  /* 0x00009803ff0075a7 */ /* 0x000ee40008001107 */
[----:B---3--:R-:W-:Y:S05]  /*4900*/  @!P0 BRA `(.L_x_81) ;  /* 0x0000007000548947 */ /* 0x008fea0003800000 */
.L_x_171:
[----:B------:R-:W3:Y:S02]  /*4910*/  SYNCS.PHASECHK.TRANS64.TRYWAIT P0, [UR7+0xa0], R3 ;  /* 0x0000a003ff0075a7 */ /* 0x000ee40008001107 */
[----:B---3--:R-:W-:Y:S05]  /*4920*/  @!P0 BRA `(.L_x_82) ;  /* 0x0000007000648947 */ /* 0x008fea0003800000 */
.L_x_173:
[----:B-1----:R-:W-:-:S07]  /*4930*/  MOV R0, UR7 ;  /* 0x0000000700007c02 */ /* 0x002fce0008000f00 */
.L_x_83:
[----:B-1----:R-:W-:-:S04]  /*4940*/  SHF.L.U32 R3, R31, 0x1f, RZ ;  /* 0x0000001f1f037819 */ /* 0x002fc800000006ff */
[----:B------:R1:W3:Y:S03]  /*4950*/  SYNCS.PHASECHK.TRANS64.TRYWAIT P0, [R0+URZ+0xa8], R3 ;  /* 0x0000a803000075a7 */ /* 0x0002e600080011ff */
[----:B---3--:R-:W-:Y:S05]  /*4960*/  @!P0 NANOSLEEP.SYNCS 0x989680 ;  /* 0x009896800000895d */ /* 0x008fea0003900000 */
[----:B------:R-:W3:Y:S02]  /*4970*/  @!P0 SYNCS.PHASECHK.TRANS64 P0, [R0+URZ+0xa8], R3 ;  /* 0x0000a803000085a7 */ /* 0x000ee400080010ff */
[----:B--23--:R-:W-:Y:S05]  /*4980*/  @P0 EXIT ;  /* 0x000000000000094d */ /* 0x00cfea0003800000 */
[----:B------:R-:W-:Y:S05]  /*4990*/  BRA `(.L_x_83) ;  /* 0xfffffffc00e87947 */ /* 0x000fea000383ffff */
.L_x_68:
[----:B------:R-:W-:-:S06]  /*49a0*/  UISETP.GE.AND UP1, UPT, UR8, 0x4, UPT ;  /* 0x000000040800788c */ /* 0x000fcc000bf26270 */
[----:B------:R-:W-:-:S13]  /*49b0*/  PLOP3.LUT P0, PT, PT, PT, UP1, 0x80, 0x8 ;  /* 0x000000000008781c */ /* 0x000fda0003f0f018 */
[----:B------:R-:W-:Y:S05]  /*49c0*/  @!P0 EXIT ;  /* 0x000000000000894d */ /* 0x000fea0003800000 */
[----:B------:R-:W-:Y:S01]  /*49d0*/  BAR.SYNC.DEFER_BLOCKING 0x6, 0xa0 ;  /* 0x0182800000007b1d */ /* 0x000fe20000010000 */
[C---:B------:R-:W-:Y:S01]  /*49e0*/  IMAD.SHL.U32 R3, R185.reuse, 0x40, RZ ;  /* 0x00000040b9037824 */ /* 0x040fe200078e00ff */
[C---:B------:R-:W-:Y:S01]  /*49f0*/  LOP3.LUT R189, R185.reuse, 0x60, RZ, 0xc0, !PT ;  /* 0x00000060b9bd7812 */ /* 0x040fe200078ec0ff */
[C---:B------:R-:W-:Y:S01]  /*4a00*/  IMAD.SHL.U32 R172, R185.reuse, 0x8, RZ ;  /* 0x00000008b9ac7824 */ /* 0x040fe200078e00ff */
[C---:B------:R-:W-:Y:S01]  /*4a10*/  LOP3.LUT R187, R185.reuse, 0x2, RZ, 0xc0, !PT ;  /* 0x00000002b9bb7812 */ /* 0x040fe200078ec0ff */
[----:B------:R-:W-:Y:S01]  /*4a20*/  IMAD.U32 R79, R185, 0x10000, RZ ;  /* 0x00010000b94f7824 */ /* 0x000fe200078e00ff */
[----:B------:R-:W-:Y:S02]  /*4a30*/  UMOV UR49, 0x400 ;  /* 0x0000040000317882 */ /* 0x000fe40000000000 */
[----:B------:R-:W1:Y:S01]  /*4a40*/  LDC R177, c[0x0][0x370] ;  /* 0x0000dc00ffb17b82 */ /* 0x000e620000000800 */
[----:B------:R-:W-:Y:S01]  /*4a50*/  ULEA UR49, UR37, UR49, 0x18 ;  /* 0x0000003125317291 */ /* 0x000fe2000f8ec0ff */
[----:B------:R-:W-:Y:S01]  /*4a60*/  LOP3.LUT R5, R3, 0x180, RZ, 0xc0, !PT ;  /* 0x0000018003057812 */ /* 0x000fe200078ec0ff */
[----:B------:R-:W-:Y:S01]  /*4a70*/  HFMA2 R191, -RZ, RZ, 0, 0 ;  /* 0x00000000ffbf7431 */ /* 0x000fe200000001ff */
[----:B------:R-:W-:Y:S01]  /*4a80*/  LOP3.LUT R79, R79, 0x600000, RZ, 0xc0, !PT ;  /* 0x006000004f4f7812 */ /* 0x000fe200078ec0ff */
[----:B------:R-:W-:Y:S01]  /*4a90*/  UIADD3 UR4, UPT, UPT, UR49, 0x8200, URZ ;  /* 0x0000820031047890 */ /* 0x000fe2000fffe0ff */
[----:B------:R-:W-:Y:S01]  /*4aa0*/  LOP3.LUT R172, R5, 0x30, R172, 0xf8, !PT ;  /* 0x0000003005ac7812 */ /* 0x000fe200078ef8ac */
[----:B------:R-:W-:Y:S01]  /*4ab0*/  IMAD.MOV.U32 R76, RZ, RZ, RZ ;  /* 0x000000ffff4c7224 */ /* 0x000fe200078e00ff */
[----:B------:R-:W2:Y:S01]  /*4ac0*/  LDC R74, c[0x0][0xb0c] ;  /* 0x0002c300ff4a7b82 */ /* 0x000ea20000000800 */
[----:B------:R-:W-:-:S02]  /*4ad0*/  LOP3.LUT R185, R185, 0x4, RZ, 0xc0, !PT ;  /* 0x00000004b9b97812 */ /* 0x000fc400078ec0ff */
[----:B------:R-:W-:Y:S02]  /*4ae0*/  CS2R R182, SRZ ;  /* 0x0000000000b67805 */ /* 0x000fe4000001ff00 */
[----:B------:R-:W-:Y:S02]  /*4af0*/  LOP3.LUT R172, R172, 0x1e40, R3, 0xf8, !PT ;  /* 0x00001e40acac7812 */ /* 0x000fe400078ef803 */
[----:B------:R-:W-:Y:S02]  /*4b00*/  CS2R R180, SRZ ;  /* 0x0000000000b47805 */ /* 0x000fe4000001ff00 */
[----:B------:R-:W-:Y:S01]  /*4b10*/  IADD3 R184, PT, PT, -R185, 0x2, RZ ;  /* 0x00000002b9b87810 */ /* 0x000fe20007ffe1ff */
[----:B------:R-:W-:Y:S01]  /*4b20*/  IMAD.MOV R176, RZ, RZ, -R187 ;  /* 0x000000ffffb07224 */ /* 0x000fe200078e0abb */
[----:B------:R-:W-:Y:S01]  /*4b30*/  MOV R188, UR4 ;  /* 0x0000000400bc7c02 */ /* 0x000fe20008000f00 */
[----:B------:R-:W4:Y:S01]  /*4b40*/  LDC R174, c[0x0][0xb20] ;  /* 0x0002c800ffae7b82 */ /* 0x000f220000000800 */
[----:B------:R-:W3:Y:S01]  /*4b50*/  LDS R0, [UR49+0x150] ;  /* 0x00015031ff007984 */ /* 0x000ee20008000800 */
[----:B------:R-:W-:Y:S01]  /*4b60*/  VIADD R186, R172, UR49 ;  /* 0x00000031acba7c36 */ /* 0x000fe20008000000 */
[----:B------:R-:W1:Y:S01]  /*4b70*/  LDCU.64 UR52, c[0x0][0x348] ;  /* 0x00006900ff3477ac */ /* 0x000e620008000a00 */
[----:B------:R-:W-:-:S02]  /*4b80*/  IMAD.MOV R175, RZ, RZ, -R185 ;  /* 0x000000ffffaf7224 */ /* 0x000fc400078e0ab9 */
[----:B------:R-:W-:Y:S01]  /*4b90*/  VIADD R186, R186, 0x200 ;  /* 0x00000200baba7836 */ /* 0x000fe20000000000 */
[----:B------:R-:W1:Y:S01]  /*4ba0*/  LDCU.64 UR38, c[0x0][0x888] ;  /* 0x00011100ff2677ac */ /* 0x000e620008000a00 */
[----:B------:R-:W1:Y:S01]  /*4bb0*/  LDC R73, c[0x0][0xb30] ;  /* 0x0002cc00ff497b82 */ /* 0x000e620000000800 */
[----:B------:R-:W1:Y:S01]  /*4bc0*/  LDCU.64 UR44, c[0x0][0x890] ;  /* 0x00011200ff2c77ac */ /* 0x000e620008000a00 */
[----:B------:R-:W-:-:S06]  /*4bd0*/  UIADD3 UR48, UPT, UPT, UR49, 0x200, URZ ;  /* 0x0000020031307890 */ /* 0x000fcc000fffe0ff */
[----:B------:R-:W1:Y:S08]  /*4be0*/  LDC.64 R168, c[0x0][0xb10] ;  /* 0x0002c400ffa87b82 */ /* 0x000e700000000a00 */
[----:B------:R-:W1:Y:S08]  /*4bf0*/  LDC.64 R70, c[0x0][0xb18] ;  /* 0x0002c600ff467b82 */ /* 0x000e700000000a00 */
[----:B------:R-:W1:Y:S08]  /*4c00*/  LDC.64 R68, c[0x0][0xb28] ;  /* 0x0002ca00ff447b82 */ /* 0x000e700000000a00 */
[----:B------:R-:W1:Y:S01]  /*4c10*/  LDC.64 R166, c[0x0][0x8b0] ;  /* 0x00022c00ffa67b82 */ /* 0x000e620000000a00 */
[----:B---3--:R-:W-:-:S07]  /*4c20*/  IMAD.IADD R79, R0, 0x1, R79 ;  /* 0x00000001004f7824 */ /* 0x008fce00078e024f */
[----:B------:R-:W3:Y:S08]  /*4c30*/  LDC.64 R164, c[0x0][0x8a8] ;  /* 0x00022a00ffa47b82 */ /* 0x000ef00000000a00 */
[----:B--2-4-:R-:W1:Y:S02]  /*4c40*/  LDC R178, c[0x0][0x374] ;  /* 0x0000dd00ffb27b82 */ /* 0x014e640000000800 */
.L_x_128:
[C---:B------:R-:W-:Y:S02]  /*4c50*/  LEA R0, R191.reuse, UR49, 0x3 ;  /* 0x00000031bf007c11 */ /* 0x040fe4000f8e18ff */
[----:B------:R-:W-:Y:S02]  /*4c60*/  SHF.L.U32 R3, R182, 0x1f, RZ ;  /* 0x0000001fb6037819 */ /* 0x000fe400000006ff */
[----:B------:R-:W-:Y:S02]  /*4c70*/  LEA R16, R191, UR49, 0x4 ;  /* 0x00000031bf107c11 */ /* 0x000fe4000f8e20ff */
[----:B------:R-:W2:Y:S02]  /*4c80*/  SYNCS.PHASECHK.TRANS64.TRYWAIT P0, [R0+URZ+0xc0], R3 ;  /* 0x0000c003000075a7 */ /* 0x000ea400080011ff */
[----:B-12---:R-:W-:Y:S05]  /*4c90*/  @!P0 BRA `(.L_x_84) ;  /* 0x0000006c00a08947 */ /* 0x006fea0003800000 */
.L_x_174:
[----:B------:R-:W4:Y:S01]  /*4ca0*/  LDC.64 R12, c[0x0][0xb10] ;  /* 0x0002c400ff0c7b82 */ /* 0x000f220000000a00 */
[----:B------:R-:W3:Y:S01]  /*4cb0*/  LDS.128 R16, [R16+0x130] ;  /* 0x0001300010107984 */ /* 0x000ee20000000c00 */
[----:B-1----:R-:W-:Y:S01]  /*4cc0*/  ISETP.NE.AND P1, PT, R73, 0x1, PT ;  /* 0x000000014900780c */ /* 0x002fe20003f25270 */
[----:B--2---:R-:W-:Y:S01]  /*4cd0*/  VIADD R0, R0, 0xd0 ;  /* 0x000000d000007836 */ /* 0x004fe20000000000 */
[----:B------:R-:W-:Y:S04]  /*4ce0*/  ISETP.GE.AND P0, PT, R72, 0x1, PT ;  /* 0x000000014800780c */ /* 0x000fe80003f06270 */
[----:B------:R-:W1:Y:S01]  /*4cf0*/  LDC.64 R10, c[0x0][0xb18] ;  /* 0x0002c600ff0a7b82 */ /* 0x000e620000000a00 */
[----:B------:R-:W-:Y:S01]  /*4d00*/  PRMT R0, RZ, 0x654, R0 ;  /* 0x00000654ff007816 */ /* 0x000fe20000000000 */
[----:B------:R-:W-:Y:S01]  /*4d10*/  @!PT LDS RZ, [RZ] ;  /* 0x00000000fffff984 */ /* 0x000fe20000000800 */
[----:B------:R-:W-:Y:S01]  /*4d20*/  @!PT LDS RZ, [RZ] ;  /* 0x00000000fffff984 */ /* 0x000fe20000000800 */
[----:B------:R-:W-:Y:S01]  /*4d30*/  @!PT LDS RZ, [RZ] ;  /* 0x00000000fffff984 */ /* 0x000fe20000000800 */
[----:B------:R-:W-:Y:S01]  /*4d40*/  @!PT LDS RZ, [RZ] ;  /* 0x00000000fffff984 */ /* 0x000fe20000000800 */
[----:B------:R2:W-:Y:S06]  /*4d50*/  MEMBAR.ALL.CTA ;  /* 0x0000000000007992 */ /* 0x0005ec0000008000 */
[----:B--2---:R-:W2:Y:S01]  /*4d60*/  FENCE.VIEW.ASYNC.S ;  /* 0x00000000000073c6 */ /* 0x004ea20000000000 */
[----:B------:R-:W1:Y:S08]  /*4d70*/  @!P1 LDC R14, c[0x0][0xb20] ;  /* 0x0002c800ff0e9b82 */ /* 0x000e700000000800 */
[----:B------:R-:W1:Y:S01]  /*4d80*/  @!P1 LDC R9, c[0x0][0xb0c] ;  /* 0x0002c300ff099b82 */ /* 0x000e620000000800 */
[----:B--2---:R2:W-:Y:S01]  /*4d90*/  SYNCS.ARRIVE.TRANS64.RED.A1T0 RZ, [R0+URZ], RZ ;  /* 0x000000ff00ff79a7 */ /* 0x0045e200081004ff */
[----:B---3--:R-:W-:Y:S04]  /*4da0*/  LOP3.LUT P4, RZ, R18, 0x1, RZ, 0xc0, !PT ;  /* 0x0000000112ff7812 */ /* 0x008fe8000788c0ff */
[----:B------:R-:W-:Y:S09]  /*4db0*/  P2R R190, PR, RZ, 0x10 ;  /* 0x00000010ffbe7803 */ /* 0x000ff20000000000 */
[----:B------:R-:W-:Y:S02]  /*4dc0*/  @P4 MOV R77, R16 ;  /* 0x00000010004d4202 */ /* 0x000fe40000000f00 */
[----:B------:R-:W-:Y:S01]  /*4dd0*/  @P4 LOP3.LUT R75, R17, 0xffff, RZ, 0xc0, !PT ;  /* 0x0000ffff114b4812 */ /* 0x000fe200078ec0ff */
[----:B--2-4-:R-:W-:Y:S06]  /*4de0*/  @!P0 BRA `(.L_x_85) ;  /* 0x0000000000a48947 */ /* 0x014fec0003800000 */
[----:B------:R-:W-:Y:S01]  /*4df0*/  IMAD.HI.U32 R23, R178, R71, RZ ;  /* 0x00000047b2177227 */ /* 0x000fe200078e00ff */
[----:B------:R-:W-:Y:S02]  /*4e00*/  ISETP.NE.AND P0, PT, R70, 0x1, PT ;  /* 0x000000014600780c */ /* 0x000fe40003f05270 */
[----:B------:R-:W-:Y:S01]  /*4e10*/  ISETP.NE.AND P2, PT, R72, 0x1, PT ;  /* 0x000000014800780c */ /* 0x000fe20003f45270 */
[----:B------:R-:W-:Y:S01]  /*4e20*/  IMAD.HI.U32 R22, R177, R168, RZ ;  /* 0x000000a8b1167227 */ /* 0x000fe200078e00ff */
[----:B------:R-:W-:Y:S02]  /*4e30*/  SHF.R.U32.HI R23, RZ, R174, R23 ;  /* 0x000000aeff177219 */ /* 0x000fe40000011617 */
[----:B------:R-:W-:Y:S01]  /*4e40*/  ISETP.NE.AND P3, PT, R74, 0x1, PT ;  /* 0x000000014a00780c */ /* 0x000fe20003f65270 */
[----:B------:R-:W-:Y:S01]  /*4e50*/  IMAD.HI.U32 R26, R77, R168, RZ ;  /* 0x000000a84d1a7227 */ /* 0x000fe200078e00ff */
[----:B------:R-:W-:Y:S02]  /*4e60*/  SHF.R.U32.HI R22, RZ, R169, R22 ;  /* 0x000000a9ff167219 */ /* 0x000fe40000011616 */
[----:B------:R-:W-:Y:S01]  /*4e70*/  SEL R3, R178, R23, !P0 ;  /* 0x00000017b2037207 */ /* 0x000fe20004000000 */
[----:B------:R-:W-:Y:S01]  /*4e80*/  IMAD.HI.U32 R23, R75, R71, RZ ;  /* 0x000000474b177227 */ /* 0x000fe200078e00ff */
[----:B------:R-:W-:Y:S02]  /*4e90*/  SEL R7, R177, R22, !P3 ;  /* 0x00000016b1077207 */ /* 0x000fe40005800000 */
[----:B------:R-:W-:Y:S01]  /*4ea0*/  SHF.R.U32.HI R26, RZ, R169, R26 ;  /* 0x000000a9ff1a7219 */ /* 0x000fe2000001161a */
[-C--:B------:R-:W-:Y:S04]  /*4eb0*/  IMAD.HI.U32 R22, R3, R68.reuse, RZ ;  /* 0x0000004403167227 */ /* 0x080fe800078e00ff */
[----:B------:R-:W-:Y:S01]  /*4ec0*/  IMAD.HI.U32 R24, R7, R68, RZ ;  /* 0x0000004407187227 */ /* 0x000fe200078e00ff */
[-C--:B------:R-:W-:Y:S02]  /*4ed0*/  @P2 SHF.R.U32.HI R3, RZ, R69.reuse, R22 ;  /* 0x00000045ff032219 */ /* 0x080fe40000011616 */
[----:B------:R-:W-:Y:S02]  /*4ee0*/  SHF.R.U32.HI R22, RZ, R174, R23 ;  /* 0x000000aeff167219 */ /* 0x000fe40000011617 */
[----:B------:R-:W-:Y:S01]  /*4ef0*/  @P2 SHF.R.U32.HI R7, RZ, R69, R24 ;  /* 0x00000045ff072219 */ /* 0x000fe20000011618 */
[C---:B------:R-:W-:Y:S01]  /*4f00*/  IMAD R2, R72.reuse, R3, RZ ;  /* 0x0000000348027224 */ /* 0x040fe200078e02ff */
[----:B------:R-:W-:Y:S02]  /*4f10*/  SEL R5, R75, R22, !P0 ;  /* 0x000000164b057207 */ /* 0x000fe40004000000 */
[----:B------:R-:W-:Y:S01]  /*4f20*/  SEL R3, R77, R26, !P3 ;  /* 0x0000001a4d037207 */ /* 0x000fe20005800000 */
[----:B------:R-:W-:Y:S01]  /*4f30*/  IMAD R4, R72, R7, RZ ;  /* 0x0000000748047224 */ /* 0x000fe200078e02ff */
[C---:B------:R-:W-:Y:S01]  /*4f40*/  ISETP.GE.AND P0, PT, R5.reuse, R2, PT ;  /* 0x000000020500720c */ /* 0x040fe20003f06270 */
[----:B------:R-:W-:Y:S03]  /*4f50*/  IMAD.HI.U32 R6, R5, R68, RZ ;  /* 0x0000004405067227 */ /* 0x000fe600078e00ff */
[----:B------:R-:W-:Y:S01]  /*4f60*/  ISETP.GE.OR P0, PT, R3, R4, P0 ;  /* 0x000000040300720c */ /* 0x000fe20000706670 */
[----:B------:R-:W-:Y:S01]  /*4f70*/  IMAD.MOV R4, RZ, RZ, -R3 ;  /* 0x000000ffff047224 */ /* 0x000fe200078e0a03 */
[-C--:B------:R-:W-:Y:S03]  /*4f80*/  SHF.R.U32.HI R6, RZ, R69.reuse, R6 ;  /* 0x00000045ff067219 */ /* 0x080fe60000011606 */
[----:B------:R-:W-:Y:S01]  /*4f90*/  IMAD R77, R74, R4, R77 ;  /* 0x000000044a4d7224 */ /* 0x000fe200078e024d */
[----:B------:R-:W-:Y:S05]  /*4fa0*/  SEL R15, R5, R6, !P2 ;  /* 0x00000006050f7207 */ /* 0x000fea0005000000 */
[----:B------:R-:W-:Y:S02]  /*4fb0*/  IMAD.MOV R6, RZ, RZ, -R15 ;  /* 0x000000ffff067224 */ /* 0x000fe400078e0a0f */
[C---:B------:R-:W-:Y:S04]  /*4fc0*/  @!P0 IMAD.HI.U32 R2, R3.reuse, R68, RZ ;  /* 0x0000004403028227 */ /* 0x040fe800078e00ff */
[----:B------:R-:W-:Y:S01]  /*4fd0*/  IMAD R6, R72, R6, R5 ;  /* 0x0000000648067224 */ /* 0x000fe200078e0205 */
[----:B------:R-:W-:Y:S04]  /*4fe0*/  @!P0 SHF.R.U32.HI R2, RZ, R69, R2 ;  /* 0x00000045ff028219 */ /* 0x000fe80000011602 */
[----:B------:R-:W-:Y:S02]  /*4ff0*/  @!P0 SEL R0, R3, R2, !P2 ;  /* 0x0000000203008207 */ /* 0x000fe40005000000 */
[----:B------:R-:W-:Y:S02]  /*5000*/  IADD3 R2, PT, PT, -R5, RZ, RZ ;  /* 0x000000ff05027210 */ /* 0x000fe40007ffe1ff */
[----:B------:R-:W-:Y:S01]  /*5010*/  @!P0 IADD3 R8, PT, PT, R15, -R0, RZ ;  /* 0x800000000f088210 */ /* 0x000fe20007ffe0ff */
[----:B------:R-:W-:Y:S02]  /*5020*/  @!P0 IMAD R0, R7, R6, R0 ;  /* 0x0000000607008224 */ /* 0x000fe400078e0200 */
[----:B------:R-:W-:Y:S02]  /*5030*/  IMAD R75, R70, R2, R75 ;  /* 0x00000002464b7224 */ /* 0x000fe400078e024b */
[----:B------:R-:W-:Y:S02]  /*5040*/  @!P0 IMAD R5, R8, R72, R3 ;  /* 0x0000004808058224 */ /* 0x000fe400078e0203 */
[----:B------:R-:W-:Y:S04]  /*5050*/  @!P0 IMAD.MOV.U32 R3, RZ, RZ, R0 ;  /* 0x000000ffff038224 */ /* 0x000fe800078e0000 */
[----:B------:R-:W-:Y:S02]  /*5060*/  IMAD R77, R3, R74, R77 ;  /* 0x0000004a034d7224 */ /* 0x000fe400078e024d */
[----:B------:R-:W-:Y:S07]  /*5070*/  IMAD R75, R5, R70, R75 ;  /* 0x00000046054b7224 */ /* 0x000fee00078e024b */
.L_x_85:
[----:B-1----:R-:W-:Y:S01]  /*5080*/  @!P1 ISETP.NE.AND P0, PT, R10, 0x1, PT ;  /* 0x000000010a00980c */ /* 0x002fe20003f05270 */
[----:B------:R-:W-:Y:S01]  /*5090*/  @!P1 IMAD.HI.U32 R0, R77, R12, RZ ;  /* 0x0000000c4d009227 */ /* 0x000fe200078e00ff */
[----:B------:R-:W-:Y:S01]  /*50a0*/  @!P1 ISETP.NE.AND P2, PT, R9, 0x1, PT ;  /* 0x000000010900980c */ /* 0x000fe20003f45270 */
[----:B------:R-:W-:Y:S01]  /*50b0*/  ULOP3.LUT UP0, URZ, UR48, 0x1b0, URZ, 0xc0, !UPT ;  /* 0x000001b030ff7892 */ /* 0x000fe2000f80c0ff */
[----:B------:R-:W-:Y:S01]  /*50c0*/  R2UR UR42, R21 ;  /* 0x00000000152a72ca */ /* 0x000fe200000e0000 */
[----:B------:R-:W-:Y:S01]  /*50d0*/  @!P1 IMAD.HI.U32 R3, R75, R11, RZ ;  /* 0x0000000b4b039227 */ /* 0x000fe200078e00ff */
[----:B------:R-:W-:Y:S02]  /*50e0*/  @!P1 SHF.R.U32.HI R0, RZ, R13, R0 ;  /* 0x0000000dff009219 */ /* 0x000fe40000011600 */
[----:B------:R-:W-:Y:S01]  /*50f0*/  R2UR UR41, R20 ;  /* 0x00000000142972ca */ /* 0x000fe200000e0000 */
[----:B------:R-:W-:Y:S01]  /*5100*/  VIADD R191, R191, 0x1 ;  /* 0x00000001bfbf7836 */ /* 0x000fe20000000000 */
[----:B------:R-:W-:Y:S02]  /*5110*/  @!P1 SHF.R.U32.HI R2, RZ, R14, R3 ;  /* 0x0000000eff029219 */ /* 0x000fe40000011603 */
[----:B------:R-:W-:Y:S02]  /*5120*/  @!P1 SEL R3, R77, R0, !P2 ;  /* 0x000000004d039207 */ /* 0x000fe40005000000 */
[----:B------:R-:W-:Y:S02]  /*5130*/  @!P1 SEL R2, R75, R2, !P0 ;  /* 0x000000024b029207 */ /* 0x000fe40004000000 */
[----:B------:R-:W-:Y:S01]  /*5140*/  @P4 SHF.R.U32.HI R179, RZ, 0x10, R17 ;  /* 0x00000010ffb34819 */ /* 0x000fe20000011611 */
[----:B------:R-:W-:Y:S02]  /*5150*/  USHF.L.U32 UR42, UR42, 0x7, URZ ;  /* 0x000000072a2a7899 */ /* 0x000fe400080006ff */
[----:B------:R-:W-:Y:S02]  /*5160*/  @!P1 IMAD.IADD R0, R2, 0x1, -R3 ;  /* 0x0000000102009824 */ /* 0x000fe400078e0a03 */
[----:B------:R-:W-:Y:S01]  /*5170*/  @!P1 IMAD.IADD R2, R3, 0x1, -R2 ;  /* 0x0000000103029824 */ /* 0x000fe200078e0a02 */
[----:B------:R-:W-:Y:S01]  /*5180*/  USHF.L.U32 UR41, UR41, 0x8, URZ ;  /* 0x0000000829297899 */ /* 0x000fe200080006ff */
[----:B------:R-:W-:Y:S02]  /*5190*/  @!P1 IMAD R77, R0, R9, R77 ;  /* 0x00000009004d9224 */ /* 0x000fe400078e024d */
[----:B------:R-:W-:Y:S01]  /*51a0*/  @!P1 IMAD R75, R2, R10, R75 ;  /* 0x0000000a024b9224 */ /* 0x000fe200078e024b */
[----:B------:R-:W-:Y:S08]  /*51b0*/  BRA.U !UP0, `(.L_x_86) ;  /* 0x0000000108407547 */ /* 0x000ff0000b800000 */
[----:B------:R-:W1:Y:S01]  /*51c0*/  LDCU.64 UR8, c[0x4][0x88] ;  /* 0x01001100ff0877ac */ /* 0x000e620008000a00 */
[----:B------:R-:W-:Y:S01]  /*51d0*/  MOV R3, 0x0 ;  /* 0x0000000000037802 */ /* 0x000fe20000000f00 */
[----:B------:R-:W-:Y:S02]  /*51e0*/  HFMA2 R12, -RZ, RZ, 0, 5.9604644775390625e-08 ;  /* 0x00000001ff0c7431 */ /* 0x000fe400000001ff */
[----:B------:R-:W-:Y:S02]  /*51f0*/  IMAD.MOV.U32 R8, RZ, RZ, 0x70 ;  /* 0x00000070ff087424 */ /* 0x000fe400078e00ff */
[----:B------:R-:W-:Y:S01]  /*5200*/  IMAD.MOV.U32 R13, RZ, RZ, RZ ;  /* 0x000000ffff0d7224 */ /* 0x000fe200078e00ff */
[----:B------:R-:W2:Y:S01]  /*5210*/  LDCU.64 UR6, c[0x4][0x90] ;  /* 0x01001200ff0677ac */ /* 0x000ea20008000a00 */
[----:B------:R-:W3:Y:S01]  /*5220*/  LDC.64 R2, c[0x4][R3] ;  /* 0x0100000003027b82 */ /* 0x000ee20000000a00 */
[----:B------:R-:W4:Y:S01]  /*5230*/  LDCU.64 UR4, c[0x4][0x8] ;  /* 0x01000100ff0477ac */ /* 0x000f220008000a00 */
[----:B-1----:R-:W-:Y:S01]  /*5240*/  MOV R5, UR9 ;  /* 0x0000000900057c02 */ /* 0x002fe20008000f00 */
[----:B------:R-:W-:Y:S01]  /*5250*/  IMAD.U32 R4, RZ, RZ, UR8 ;  /* 0x00000008ff047e24 */ /* 0x000fe2000f8e00ff */
[----:B--2---:R-:W-:Y:S01]  /*5260*/  MOV R7, UR7 ;  /* 0x0000000700077c02 */ /* 0x004fe20008000f00 */
[----:B------:R-:W-:Y:S01]  /*5270*/  IMAD.U32 R6, RZ, RZ, UR6 ;  /* 0x00000006ff067e24 */ /* 0x000fe2000f8e00ff */
[----:B----4-:R-:W-:Y:S01]  /*5280*/  MOV R11, UR5 ;  /* 0x00000005000b7c02 */ /* 0x010fe20008000f00 */
[----:B------:R-:W-:Y:S02]  /*5290*/  IMAD.U32 R10, RZ, RZ, UR4 ;  /* 0x00000004ff0a7e24 */ /* 0x000fe4000f8e00ff */
[----:B------:R-:W-:Y:S07]  /*52a0*/  LEPC R20, `(.L_x_86) ;  /* 0x000000001014794e */ /* 0x000fee0000000000 */
[----:B---3-5:R-:W-:Y:S05]  /*52b0*/  CALL.ABS.NOINC R2 ;  /* 0x0000000002007343 */ /* 0x028fea0003c00000 */
.L_x_86:
[----:B------:R-:W-:Y:S01]  /*52c0*/  LOP3.LUT P0, RZ, R188, 0x1b0, RZ, 0xc0, !PT ;  /* 0x000001b0bcff7812 */ /* 0x000fe2000780c0ff */
[----:B------:R-:W-:Y:S11]  /*52d0*/  BSSY.RECONVERGENT B6, `(.L_x_87) ;  /* 0x0000013000067945 */ /* 0x000ff60003800200 */
[----:B------:R-:W-:Y:S01]  /*52e0*/  @!UPT UIADD3 URZ, UPT, UPT, URZ, URZ, URZ ;  /* 0x000000fffffff290 */ /* 0x000fe2000fffe0ff */
[----:B------:R-:W-:Y:S05]  /*52f0*/  @!P0 BRA `(.L_x_88) ;  /* 0x0000000000408947 */ /* 0x000fea0003800000 */
        /* <DEDUP_REMOVED lines=16> */
.L_x_88:
[----:B------:R-:W-:Y:S05]  /*5400*/  BSYNC.RECONVERGENT B6 ;  /* 0x0000000000067941 */ /* 0x000fea0003800200 */
.L_x_87:
[----:B------:R-:W-:Y:S01]  /*5410*/  ISETP.NE.U32.AND P4, PT, R166, RZ, PT ;  /* 0x000000ffa600720c */ /* 0x000fe20003f85070 */
[----:B------:R-:W-:Y:S01]  /*5420*/  UISETP.NE.AND UP2, UPT, UR50, URZ, UPT ;  /* 0x000000ff3200728c */ /* 0x000fe2000bf45270 */
[----:B------:R-:W-:Y:S01]  /*5430*/  ISETP.NE.U32.AND P2, PT, RZ, UR38, PT ;  /* 0x00000026ff007c0c */ /* 0x000fe2000bf45070 */
[----:B------:R-:W-:Y:S01]  /*5440*/  UISETP.NE.U32.AND UP1, UPT, UR44, URZ, UPT ;  /* 0x000000ff2c00728c */ /* 0x000fe2000bf25070 */
[----:B------:R-:W-:Y:S01]  /*5450*/  ISETP.NE.AND.EX P4, PT, R167, RZ, PT, P4 ;  /* 0x000000ffa700720c */ /* 0x000fe20003f85340 */
[----:B------:R-:W-:Y:S01]  /*5460*/  UPLOP3.LUT UP0, UPT, UPT, UPT, UPT, 0x40, 0x4 ;  /* 0x000000000004789c */ /* 0x000fe20003f0e870 */
[----:B------:R-:W-:Y:S01]  /*5470*/  ISETP.NE.AND.EX P2, PT, RZ, UR39, PT, P2 ;  /* 0x00000027ff007c0c */ /* 0x000fe2000bf45320 */
[----:B------:R-:W-:Y:S01]  /*5480*/  UISETP.NE.AND.EX UP1, UPT, UR45, URZ, UPT, UP1 ;  /* 0x000000ff2d00728c */ /* 0x000fe2000bf25310 */
[----:B------:R-:W-:Y:S04]  /*5490*/  PLOP3.LUT P1, PT, PT, PT, UP2, 0x80, 0x8 ;  /* 0x000000000008781c */ /* 0x000fe80003f2f028 */
[----:B------:R-:W-:Y:S06]  /*54a0*/  @UP2 UPLOP3.LUT UP0, UPT, UPT, UPT, UP1, 0x80, 0x8 ;  /* 0x000000000008289c */ /* 0x000fec0003f0f010 */
[----:B------:R-:W-:Y:S01]  /*54b0*/  PLOP3.LUT P0, PT, PT, PT, UP0, 0x80, 0x8 ;  /* 0x000000000008781c */ /* 0x000fe20003f0f008 */
[----:B------:R-:W-:Y:S01]  /*54c0*/  @!UPT UIADD3 URZ, UPT, UPT, URZ, URZ, URZ ;  /* 0x000000fffffff290 */ /* 0x000fe2000fffe0ff */
[----:B------:R-:W-:Y:S11]  /*54d0*/  BRA.U !UP1, `(.L_x_89) ;  /* 0x0000000109387547 */ /* 0x000ff6000b800000 */
[----:B------:R-:W-:Y:S01]  /*54e0*/  UISETP.NE.U32.AND UP0, UPT, UR38, URZ, UPT ;  /* 0x000000ff2600728c */ /* 0x000fe2000bf05070 */
[----:B------:R-:W-:Y:S02]  /*54f0*/  HFMA2 R0, -RZ, RZ, 0, 5.9604644775390625e-08 ;  /* 0x00000001ff007431 */ /* 0x000fe400000001ff */
[----:B------:R-:W-:Y:S01]  /*5500*/  IMAD.MOV.U32 R171, RZ, RZ, 0x1 ;  /* 0x00000001ffab7424 */ /* 0x000fe200078e00ff */
[----:B------:R-:W-:Y:S06]  /*5510*/  UISETP.NE.AND.EX UP0, UPT, UR39, URZ, UPT, UP0 ;  /* 0x000000ff2700728c */ /* 0x000fec000bf05300 */
[----:B------:R-:W-:Y:S05]  /*5520*/  PLOP3.LUT P3, PT, PT, PT, UP0, 0x80, 0x8 ;  /* 0x000000000008781c */ /* 0x000fea0003f6f008 */
[----:B------:R-:W1:Y:S01]  /*5530*/  @UP0 LDCU.64 UR6, c[0x0][0x888] ;  /* 0x00011100ff0607ac */ /* 0x000e620008000a00 */
[----:B------:R-:W-:Y:S07]  /*5540*/  @UP0 UIMAD UR4, UR36, UR44, URZ ;  /* 0x0000002c240402a4 */ /* 0x000fee000f8e02ff */
[----:B------:R-:W-:Y:S01]  /*5550*/  @!P3 PRMT R171, R0, 0x7610, R171 ;  /* 0x0000761000abb816 */ /* 0x000fe200000000ab */
[----:B-1----:R-:W-:Y:S03]  /*5560*/  @UP0 UIMAD.WIDE UR6, UR4, 0x4, UR6 ;  /* 0x00000004040608a5 */ /* 0x002fe6000f8e0206 */
[----:B------:R-:W1:Y:S03]  /*5570*/  @!UP0 LDCU UR4, c[0x0][0x880] ;  /* 0x00011000ff0487ac */ /* 0x000e660008000800 */
[----:B------:R-:W-:Y:S01]  /*5580*/  IMAD.U32 R2, RZ, RZ, UR6 ;  /* 0x00000006ff027e24 */ /* 0x000fe2000f8e00ff */
[----:B------:R-:W-:Y:S05]  /*5590*/  MOV R3, UR7 ;  /* 0x0000000700037c02 */ /* 0x000fea0008000f00 */
[----:B-----5:R2:W5:Y:S02]  /*55a0*/  @P3 LDG.E R81, desc[UR46][R2.64] ;  /* 0x0000002e02513981 */ /* 0x020564000c1e1900 */
[----:B-12---:R-:W-:Y:S02]  /*55b0*/  @!P3 IMAD.U32 R81, RZ, RZ, UR4 ;  /* 0x00000004ff51be24 */ /* 0x006fe4000f8e00ff */
.L_x_89:
[----:B------:R-:W-:Y:S05]  /*55c0*/  @!P4 BRA `(.L_x_90) ;  /* 0x000000000020c947 */ /* 0x000fea0003800000 */
[----:B------:R-:W-:Y:S04]  /*55d0*/  ISETP.NE.U32.AND P3, PT, R164, RZ, PT ;  /* 0x000000ffa400720c */ /* 0x000fe80003f65070 */
[----:B------:R-:W-:Y:S11]  /*55e0*/  ISETP.NE.AND.EX P3, PT, R165, RZ, PT, P3 ;  /* 0x000000ffa500720c */ /* 0x000ff60003f65330 */
[----:B------:R-:W-:Y:S02]  /*55f0*/  @!UPT UIADD3 URZ, UPT, UPT, URZ, URZ, URZ ;  /* 0x000000fffffff290 */ /* 0x000fe4000fffe0ff */
[----:B------:R-:W1:Y:S01]  /*5600*/  @P3 LDC.64 R2, c[0x0][0x8a8] ;  /* 0x00022a00ff023b82 */ /* 0x000e620000000a00 */
[----:B------:R-:W-:Y:S04]  /*5610*/  @P3 IMAD R0, R166, UR36, RZ ;  /* 0x00000024a6003c24 */ /* 0x000fe8000f8e02ff */
[----:B-1----:R-:W-:Y:S05]  /*5620*/  @P3 IMAD.WIDE R2, R0, 0x4, R2 ;  /* 0x0000000400023825 */ /* 0x002fea00078e0202 */
[----:B-----5:R1:W5:Y:S02]  /*5630*/  @P3 LDG.E R78, desc[UR46][R2.64] ;  /* 0x0000002e024e3981 */ /* 0x020364000c1e1900 */
[----:B-1----:R-:W2:Y:S02]  /*5640*/  @!P3 LDC R78, c[0x0][0x8a0] ;  /* 0x00022800ff4ebb82 */ /* 0x002ea40000000800 */
.L_x_90:
[----:B-----5:R-:W-:Y:S01]  /*5650*/  FSETP.NEU.AND P4, PT, R81, RZ, PT ;  /* 0x000000ff5100720b */ /* 0x020fe20003f8d000 */
[----:B------:R-:W-:Y:S01]  /*5660*/  BSSY B1, `(.L_x_91) ;  /* 0x0000047000017945 */ /* 0x000fe20003800000 */
[----:B------:R-:W-:Y:S01]  /*5670*/  SEL R5, RZ, 0xffffffff, P2 ;  /* 0xffffffffff057807 */ /* 0x000fe20001000000 */
[----:B------:R-:W-:Y:S01]  /*5680*/  IMAD.MOV.U32 R196, RZ, RZ, 0x1 ;  /* 0x00000001ffc47424 */ /* 0x000fe200078e00ff */
[----:B------:R-:W-:Y:S01]  /*5690*/  LOP3.LUT P3, RZ, R171, 0xff, RZ, 0xc0, !PT ;  /* 0x000000ffabff7812 */ /* 0x000fe2000786c0ff */
[C---:B------:R-:W-:Y:S01]  /*56a0*/  IMAD R80, R76.reuse, 0x100, R79 ;  /* 0x000001004c507824 */ /* 0x040fe200078e024f */
[----:B------:R-:W-:Y:S02]  /*56b0*/  @P1 SEL R0, RZ, 0xffffffff, P4 ;  /* 0xffffffffff001807 */ /* 0x000fe40002000000 */
[----:B------:R-:W-:Y:S02]  /*56c0*/  CS2R R162, SRZ ;  /* 0x0000000000a27805 */ /* 0x000fe4000001ff00 */
[----:B------:R-:W-:Y:S02]  /*56d0*/  LEA R3, R181, UR49, 0x3 ;  /* 0x00000031b5037c11 */ /* 0x000fe4000f8e18ff */
[----:B------:R-:W-:Y:S02]  /*56e0*/  CS2R R160, SRZ ;  /* 0x0000000000a07805 */ /* 0x000fe4000001ff00 */
[----:B------:R-:W-:Y:S02]  /*56f0*/  @P0 SEL R0, R5, R0, !P3 ;  /* 0x0000000005000207 */ /* 0x000fe40005800000 */
[----:B------:R-:W-:Y:S02]  /*5700*/  CS2R R158, SRZ ;  /* 0x00000000009e7805 */ /* 0x000fe4000001ff00 */
[----:B------:R-:W-:Y:S02]  /*5710*/  LEA R193, R76, UR49, 0x3 ;  /* 0x000000314cc17c11 */ /* 0x000fe4000f8e18ff */
[----:B------:R-:W-:Y:S02]  /*5720*/  CS2R R156, SRZ ;  /* 0x00000000009c7805 */ /* 0x000fe4000001ff00 */
[----:B------:R-:W-:Y:S02]  /*5730*/  @P1 LOP3.LUT R0, R0, 0x1, RZ, 0xc0, !PT ;  /* 0x0000000100001812 */ /* 0x000fe400078ec0ff */
[----:B------:R-:W-:Y:S02]  /*5740*/  CS2R R154, SRZ ;  /* 0x00000000009a7805 */ /* 0x000fe4000001ff00 */
[----:B------:R-:W-:Y:S02]  /*5750*/  SHF.L.U32 R2, R183, 0x1f, RZ ;  /* 0x0000001fb7027819 */ /* 0x000fe400000006ff */
[----:B------:R-:W-:Y:S02]  /*5760*/  CS2R R152, SRZ ;  /* 0x0000000000987805 */ /* 0x000fe4000001ff00 */
[----:B------:R-:W-:Y:S02]  /*5770*/  ISETP.NE.U32.OR P6, PT, R0, 0x1, !P1 ;  /* 0x000000010000780c */ /* 0x000fe40004fc5470 */
[----:B------:R-:W-:Y:S02]  /*5780*/  CS2R R150, SRZ ;  /* 0x0000000000967805 */ /* 0x000fe4000001ff00 */
[----:B------:R-:W-:Y:S02]  /*5790*/  PLOP3.LUT P2, PT, PT, PT, UP1, 0x80, 0x8 ;  /* 0x000000000008781c */ /* 0x000fe40003f4f018 */
[----:B------:R-:W-:Y:S02]  /*57a0*/  CS2R R148, SRZ ;  /* 0x0000000000947805 */ /* 0x000fe4000001ff00 */
[----:B------:R-:W-:Y:S02]  /*57b0*/  SEL R0, RZ, 0xffffffff, P4 ;  /* 0xffffffffff007807 */ /* 0x000fe40002000000 */
[----:B------:R-:W-:Y:S03]  /*57c0*/  P2R R198, PR, RZ, 0x40 ;  /* 0x00000040ffc67803 */ /* 0x000fe60000000000 */
[----:B------:R-:W-:Y:S04]  /*57d0*/  @P6 SHF.L.U32 R4, R180, 0x1f, RZ ;  /* 0x0000001fb4046819 */ /* 0x000fe800000006ff */
[----:B------:R-:W-:Y:S01]  /*57e0*/  @P2 SEL R0, R5, R0, !P3 ;  /* 0x0000000005002207 */ /* 0x000fe20005800000 */
[----:B------:R-:W1:Y:S03]  /*57f0*/  @P6 SYNCS.PHASECHK.TRANS64.TRYWAIT P1, [R3+URZ+0x70], R4 ;  /* 0x00007004030065a7 */ /* 0x000e6600080211ff */
[----:B------:R-:W-:Y:S04]  /*5800*/  LOP3.LUT R0, R0, 0x1, RZ, 0xc0, !PT ;  /* 0x0000000100007812 */ /* 0x000fe800078ec0ff */
[----:B------:R-:W-:Y:S04]  /*5810*/  ISETP.NE.U32.AND P5, PT, R0, 0x1, PT ;  /* 0x000000010000780c */ /* 0x000fe80003fa5070 */
[----:B------:R-:W-:Y:S01]  /*5820*/  P2R R197, PR, RZ, 0x20 ;  /* 0x00000020ffc57803 */ /* 0x000fe20000000000 */
[----:B------:R3:W4:Y:S01]  /*5830*/  SYNCS.PHASECHK.TRANS64.TRYWAIT P0, [R193+URZ+0xe0], R2 ;  /* 0x0000e002c10075a7 */ /* 0x00072200080011ff */
[----:B-1----:R-:W-:Y:S01]  /*5840*/  @P6 SEL R196, RZ, 0x1, !P1 ;  /* 0x00000001ffc46807 */ /* 0x002fe20004800000 */
[----:B---3--:R-:W-:Y:S06]  /*5850*/  @!P6 BRA `(.L_x_92) ;  /* 0x00000000009ce947 */ /* 0x008fec0003800000 */
[----:B------:R-:W-:Y:S01]  /*5860*/  @P5 IMAD R6, R181, 0x2000, R186 ;  /* 0x00002000b5065824 */ /* 0x000fe200078e02ba */
[----:B------:R-:W-:Y:S01]  /*5870*/  ISETP.NE.AND P1, PT, R196, RZ, PT ;  /* 0x000000ffc400720c */ /* 0x000fe20003f25270 */
[----:B------:R-:W-:Y:S01]  /*5880*/  BSSY B0, `(.L_x_93) ;  /* 0x0000010000007945 */ /* 0x000fe20003800000 */
[----:B------:R-:W-:Y:S01]  /*5890*/  CS2R R150, SRZ ;  /* 0x0000000000967805 */ /* 0x000fe2000001ff00 */
[--C-:B------:R-:W-:Y:S01]  /*58a0*/  @P5 IMAD R7, R187, -0x10, R6.reuse ;  /* 0xfffffff0bb075824 */ /* 0x100fe200078e0206 */
[----:B------:R-:W-:Y:S01]  /*58b0*/  CS2R R148, SRZ ;  /* 0x0000000000947805 */ /* 0x000fe2000001ff00 */
[----:B------:R-:W-:Y:S01]  /*58c0*/  @P5 IMAD R5, R185, -0x10, R6 ;  /* 0xfffffff0b9055824 */ /* 0x000fe200078e0206 */
[----:B------:R-:W-:Y:S01]  /*58d0*/  CS2R R158, SRZ ;  /* 0x00000000009e7805 */ /* 0x000fe2000001ff00 */
[----:B------:R-:W-:Y:S01]  /*58e0*/  @P5 IMAD R4, R184, 0x10, R7 ;  /* 0x00000010b8045824 */ /* 0x000fe200078e0207 */
[----:B------:R-:W-:Y:S02]  /*58f0*/  CS2R R156, SRZ ;  /* 0x00000000009c7805 */ /* 0x000fe4000001ff00 */
[----:B------:R-:W-:Y:S02]  /*5900*/  CS2R R154, SRZ ;  /* 0x00000000009a7805 */ /* 0x000fe4000001ff00 */
[----:B------:R-:W-:Y:S02]  /*5910*/  CS2R R152, SRZ ;  /* 0x0000000000987805 */ /* 0x000fe4000001ff00 */
[----:B------:R-:W-:Y:S02]  /*5920*/  CS2R R162, SRZ ;  /* 0x0000000000a27805 */ /* 0x000fe4000001ff00 */
[----:B------:R-:W-:Y:S01]  /*5930*/  CS2R R160, SRZ ;  /* 0x0000000000a07805 */ /* 0x000fe2000001ff00 */
[----:B------:R-:W-:Y:S06]  /*5940*/  @P1 BRA `(.L_x_94) ;  /* 0x00000000000c1947 */ /* 0x000fec0003800000 */
[----:B------:R-:W-:Y:S04]  /*5950*/  SHF.L.U32 R0, R180, 0x1f, RZ ;  /* 0x0000001fb4007819 */ /* 0x000fe800000006ff */
[----:B------:R-:W1:Y:S02]  /*5960*/  SYNCS.PHASECHK.TRANS64.TRYWAIT P1, [R3+URZ+0x70], R0 ;  /* 0x00007000030075a7 */ /* 0x000e6400080211ff */
[----:B-1----:R-:W-:Y:S05]  /*5970*/  @!P1 BRA `(.L_x_95) ;  /* 0x00000060007c9947 */ /* 0x002fea0003800000 */
.L_x_94:
[----:B------:R-:W-:Y:S05]  /*5980*/  BSYNC B0 ;  /* 0x0000000000007941 */ /* 0x000fea0003800000 */
.L_x_93:
[----:B------:R-:W-:Y:S01]  /*5990*/  ISETP.NE.AND P1, PT, R197, RZ, PT ;  /* 0x000000ffc500720c */ /* 0x000fe20003f25270 */
[----:B-1----:R-:W-:Y:S02]  /*59a0*/  VIADD R3, R3, 0x90 ;  /* 0x0000009003037836 */ /* 0x002fe40000000000 */
[----:B------:R-:W-:Y:S02]  /*59b0*/  IMAD.U32 R0, RZ, RZ, UR37 ;  /* 0x00000025ff007e24 */ /* 0x000fe4000f8e00ff */
[----:B------:R-:W-:Y:S03]  /*59c0*/  VIADD R181, R181, 0x1 ;  /* 0x00000001b5b57836 */ /* 0x000fe60000000000 */
[----:B------:R-:W-:Y:S05]  /*59d0*/  PRMT R0, R0, 0x654, R3 ;  /* 0x0000065400007816 */ /* 0x000fea0000000003 */
[----:B------:R1:W3:Y:S04]  /*59e0*/  @P1 LDS.128 R148, [R6] ;  /* 0x0000000006941984 */ /* 0x0002e80000000c00 */
[----:B------:R1:W1:Y:S04]  /*59f0*/  @P1 LDS.128 R156, [R5+0x20] ;  /* 0x00002000059c1984 */ /* 0x0002680000000c00 */
[----:B------:R1:W1:Y:S04]  /*5a00*/  @P1 LDS.128 R152, [R7+0x10] ;  /* 0x0000100007981984 */ /* 0x0002680000000c00 */
[----:B------:R1:W1:Y:S01]  /*5a10*/  @P1 LDS.128 R160, [R4+0x10] ;  /* 0x0000100004a01984 */ /* 0x0002620000000c00 */
[C---:B------:R-:W-:Y:S01]  /*5a20*/  ISETP.NE.AND P1, PT, R181.reuse, 0x4, PT ;  /* 0x00000004b500780c */ /* 0x040fe20003f25270 */
[----:B------:R-:W-:Y:S01]  /*5a30*/  @!PT LDS RZ, [RZ] ;  /* 0x00000000fffff984 */ /* 0x000fe20000000800 */
[----:B------:R-:W-:Y:S01]  /*5a40*/  @!PT LDS RZ, [RZ] ;  /* 0x00000000fffff984 */ /* 0x000fe20000000800 */
[----:B------:R-:W-:Y:S01]  /*5a50*/  @!PT LDS RZ, [RZ] ;  /* 0x00000000fffff984 */ /* 0x000fe20000000800 */
[----:B------:R-:W-:Y:S01]  /*5a60*/  @!PT LDS RZ, [RZ] ;  /* 0x00000000fffff984 */ /* 0x000fe20000000800 */
[----:B------:R5:W-:Y:S06]  /*5a70*/  MEMBAR.ALL.CTA ;  /* 0x0000000000007992 */ /* 0x000bec0000008000 */
[----:B-----5:R-:W5:Y:S01]  /*5a80*/  FENCE.VIEW.ASYNC.S ;  /* 0x00000000000073c6 */ /* 0x020f620000000000 */
[----:B------:R-:W-:Y:S02]  /*5a90*/  SEL R3, RZ, 0x1, P1 ;  /* 0x00000001ff037807 */ /* 0x000fe40000800000 */
[----:B------:R-:W-:Y:S02]  /*5aa0*/  SEL R181, R181, RZ, P1 ;  /* 0x000000ffb5b57207 */ /* 0x000fe40000800000 */
[----:B------:R-:W-:Y:S01]  /*5ab0*/  LOP3.LUT R180, R180, R3, RZ, 0x3c, !PT ;  /* 0x00000003b4b47212 */ /* 0x000fe200078e3cff */
[----:B-----5:R1:W-:Y:S06]  /*5ac0*/  SYNCS.ARRIVE.TRANS64.RED.A1T0 RZ, [R0+URZ], RZ ;  /* 0x000000ff00ff79a7 */ /* 0x0203ec00081004ff */
.L_x_92:
[----:B------:R-:W-:Y:S05]  /*5ad0*/  BSYNC B1 ;  /* 0x0000000000017941 */ /* 0x000fea0003800000 */
.L_x_91:
[----:B-1----:R-:W-:Y:S04]  /*5ae0*/  SHF.R.U32.HI R0, RZ, 0x15, R80 ;  /* 0x00000015ff007819 */ /* 0x002fe80000011650 */
[----:B------:R-:W-:Y:S01]  /*5af0*/  LOP3.LUT P1, RZ, R0, 0x3, R173, 0x48, !PT ;  /* 0x0000000300ff7812 */ /* 0x000fe200078248ad */
[----:B------:R-:W-:Y:S01]  /*5b00*/  @!UPT UIADD3 URZ, UPT, UPT, URZ, URZ, URZ ;  /* 0x000000fffffff290 */ /* 0x000fe2000fffe0ff */
[----:B----4-:R-:W-:Y:S11]  /*5b10*/  @P0 BRA `(.L_x_96) ;  /* 0x0000000000080947 */ /* 0x010ff60003800000 */
[----:B------:R-:W1:Y:S02]  /*5b20*/  SYNCS.PHASECHK.TRANS64.TRYWAIT P0, [R193+URZ+0xe0], R2 ;  /* 0x0000e002c10075a7 */ /* 0x000e6400080011ff */
[----:B-1----:R-:W-:Y:S05]  /*5b30*/  @!P0 BRA `(.L_x_97) ;  /* 0x0000006000208947 */ /* 0x002fea0003800000 */
.L_x_96:
[----:B------:R-:W-:Y:S04]  /*5b40*/  BSSY.RECONVERGENT B6, `(.L_x_98) ;  /* 0x0000012000067945 */ /* 0x000fe80003800200 */
[----:B------:R-:W-:Y:S05]  /*5b50*/  @!P1 BRA `(.L_x_99) ;  /* 0x0000000000409947 */ /* 0x000fea0003800000 */
[----:B------:R-:W4:Y:S01]  /*5b60*/  LDCU.64 UR8, c[0x4][0x78] ;  /* 0x01000f00ff0877ac */ /* 0x000f220008000a00 */
[----:B------:R-:W-:Y:S01]  /*5b70*/  MOV R3, 0x0 ;  /* 0x0000000000037802 */ /* 0x000fe20000000f00 */
[----:B------:R-:W-:Y:S02]  /*5b80*/  HFMA2 R12, -RZ, RZ, 0, 5.9604644775390625e-08 ;  /* 0x00000001ff0c7431 */ /* 0x000fe400000001ff */
[----:B------:R-:W-:Y:S02]  /*5b90*/  IMAD.MOV.U32 R8, RZ, RZ, 0x192 ;  /* 0x00000192ff087424 */ /* 0x000fe400078e00ff */
[----:B------:R-:W-:Y:S01]  /*5ba0*/  IMAD.MOV.U32 R13, RZ, RZ, RZ ;  /* 0x000000ffff0d7224 */ /* 0x000fe200078e00ff */
[----:B------:R-:W5:Y:S01]  /*5bb0*/  LDCU.64 UR6, c[0x4][0x80] ;  /* 0x01001000ff0677ac */ /* 0x000f620008000a00 */
[----:B-1----:R-:W1:Y:S01]  /*5bc0*/  LDC.64 R2, c[0x4][R3] ;  /* 0x0100000003027b82 */ /* 0x002e620000000a00 */
[----:B------:R-:W2:Y:S01]  /*5bd0*/  LDCU.64 UR4, c[0x4][0x18] ;  /* 0x01000300ff0477ac */ /* 0x000ea20008000a00 */
[----:B----4-:R-:W-:Y:S01]  /*5be0*/  MOV R5, UR9 ;  /* 0x0000000900057c02 */ /* 0x010fe20008000f00 */
[----:B------:R-:W-:Y:S01]  /*5bf0*/  IMAD.U32 R4, RZ, RZ, UR8 ;  /* 0x00000008ff047e24 */ /* 0x000fe2000f8e00ff */
[----:B-----5:R-:W-:Y:S01]  /*5c00*/  MOV R7, UR7 ;  /* 0x0000000700077c02 */ /* 0x020fe20008000f00 */
[----:B------:R-:W-:Y:S01]  /*5c10*/  IMAD.U32 R6, RZ, RZ, UR6 ;  /* 0x00000006ff067e24 */ /* 0x000fe2000f8e00ff */
[----:B--2---:R-:W-:Y:S01]  /*5c20*/  MOV R11, UR5 ;  /* 0x00000005000b7c02 */ /* 0x004fe20008000f00 */
[----:B------:R-:W-:Y:S02]  /*5c30*/  IMAD.U32 R10, RZ, RZ, UR4 ;  /* 0x00000004ff0a7e24 */ /* 0x000fe4000f8e00ff */
[----:B------:R-:W-:Y:S07]  /*5c40*/  LEPC R20, `(.L_x_99) ;  /* 0x000000001014794e */ /* 0x000fee0000000000 */
[----:B-1-3--:R-:W-:Y:S05]  /*5c50*/  CALL.ABS.NOINC R2 ;  /* 0x0000000002007343 */ /* 0x00afea0003c00000 */
.L_x_99:
[----:B------:R-:W-:Y:S05]  /*5c60*/  BSYNC.RECONVERGENT B6 ;  /* 0x0000000000067941 */ /* 0x000fea0003800200 */
.L_x_98:
[-C--:B---3--:R-:W-:Y:S01]  /*5c70*/  F2FP.F16.E4M3.UNPACK_B R83, R148.reuse ;  /* 0x00000094ff53723e */ /* 0x088fe200020006ff */
[----:B------:R-:W-:Y:S05]  /*5c80*/  WARPSYNC.ALL ;  /* 0x0000000000007948 */ /* 0x000fea0003800000 */
[----:B------:R-:W-:Y:S01]  /*5c90*/  R2UR UR4, R80 ;  /* 0x00000000500472ca */ /* 0x000fe200000e0000 */
[--C-:B------:R-:W-:Y:S01]  /*5ca0*/  HADD2.F32 R82, -RZ, R83.reuse.H0_H0 ;  /* 0x20000053ff527230 */ /* 0x100fe20000004100 */
[----:B------:R-:W-:Y:S01]  /*5cb0*/  F2FP.F16.E4M3.UNPACK_B R85, R148.H1 ;  /* 0x00000094ff55723e */ /* 0x000fe200030006ff */
[----:B------:R-:W-:Y:S01]  /*5cc0*/  HADD2.F32 R83, -RZ, R83.H1_H1 ;  /* 0x30000053ff537230 */ /* 0x000fe20000004100 */
[-C--:B------:R-:W-:Y:S01]  /*5cd0*/  F2FP.F16.E4M3.UNPACK_B R87, R149.reuse ;  /* 0x00000095ff57723e */ /* 0x080fe200020006ff */
[----:B------:R-:W-:Y:S01]  /*5ce0*/  BSSY.RECONVERGENT B0, `(.L_x_100) ;  /* 0x000011d000007945 */ /* 0x000fe20003800200 */
[----:B------:R-:W-:Y:S01]  /*5cf0*/  F2FP.F16.E4M3.UNPACK_B R89, R149.H1 ;  /* 0x00000095ff59723e */ /* 0x000fe200030006ff */
[----:B------:R-:W-:Y:S01]  /*5d00*/  HADD2.F32 R84, -RZ, R85.H0_H0 ;  /* 0x20000055ff547230 */ /* 0x000fe20000004100 */
[-C--:B------:R-:W-:Y:S01]  /*5d10*/  F2FP.F16.E4M3.UNPACK_B R91, R150.reuse ;  /* 0x00000096ff5b723e */ /* 0x080fe200020006ff */
[----:B------:R-:W-:Y:S01]  /*5d20*/  HADD2.F32 R88, -RZ, R87.H1_H1 ;  /* 0x30000057ff587230 */ /* 0x000fe20000004100 */
[----:B------:R-:W-:Y:S01]  /*5d30*/  F2FP.F16.E4M3.UNPACK_B R93, R150.H1 ;  /* 0x00000096ff5d723e */ /* 0x000fe200030006ff */
[----:B------:R-:W-:Y:S01]  /*5d40*/  HADD2.F32 R86, -RZ, R85.H1_H1 ;  /* 0x30000055ff567230 */ /* 0x000fe20000004100 */
[-C--:B------:R-:W-:Y:S01]  /*5d50*/  F2FP.F16.E4M3.UNPACK_B R95, R151.reuse ;  /* 0x00000097ff5f723e */ /* 0x080fe200020006ff */
[----:B------:R-:W2:Y:S01]  /*5d60*/  LDTM.x64 R4, tmem[UR4] ;  /* 0x00000004000479ee */ /* 0x000ea20008340000 */
[----:B------:R-:W-:Y:S01]  /*5d70*/  F2FP.F16.E4M3.UNPACK_B R97, R151.H1 ;  /* 0x00000097ff61723e */ /* 0x000fe200030006ff */
[----:B------:R-:W-:Y:S01]  /*5d80*/  HADD2.F32 R85, -RZ, R87.H0_H0 ;  /* 0x20000057ff557230 */ /* 0x000fe20000004100 */
[-C--:B------:R-:W-:Y:S01]  /*5d90*/  F2FP.F16.E4M3.UNPACK_B R99, R152.reuse ;  /* 0x00000098ff63723e */ /* 0x080fe200020006ff */
[----:B------:R-:W-:Y:S01]  /*5da0*/  HADD2.F32 R87, -RZ, R89.H0_H0 ;  /* 0x20000059ff577230 */ /* 0x000fe20000004100 */
[----:B------:R-:W-:Y:S01]  /*5db0*/  F2FP.F16.E4M3.UNPACK_B R101, R152.H1 ;  /* 0x00000098ff65723e */ /* 0x000fe200030006ff */
[----:B------:R-:W-:Y:S01]  /*5dc0*/  HADD2.F32 R92, -RZ, R91.H1_H1 ;  /* 0x3000005bff5c7230 */ /* 0x000fe20000004100 */
[----:B------:R-:W-:Y:S01]  /*5dd0*/  SHF.L.U32 R199, R176, 0x4, RZ ;  /* 0x00000004b0c77819 */ /* 0x000fe200000006ff */
[----:B------:R-:W-:Y:S01]  /*5de0*/  HADD2.F32 R96, -RZ, R95.H1_H1 ;  /* 0x3000005fff607230 */ /* 0x000fe20000004100 */
[----:B------:R-:W-:Y:S01]  /*5df0*/  SHF.L.U32 R207, R175, 0x4, RZ ;  /* 0x00000004afcf7819 */ /* 0x000fe200000006ff */
[----:B------:R-:W-:Y:S01]  /*5e00*/  HADD2.F32 R100, -RZ, R99.H1_H1 ;  /* 0x30000063ff647230 */ /* 0x000fe20000004100 */
[----:B------:R-:W-:Y:S01]  /*5e10*/  IADD3 R192, PT, PT, R186, R199, RZ ;  /* 0x000000c7bac07210 */ /* 0x000fe20007ffe0ff */
[----:B------:R-:W-:Y:S01]  /*5e20*/  HADD2.F32 R90, -RZ, R89.H1_H1 ;  /* 0x30000059ff5a7230 */ /* 0x000fe20000004100 */
[----:B------:R-:W-:Y:S01]  /*5e30*/  SHF.L.U32 R205, R184, 0x4, RZ ;  /* 0x00000004b8cd7819 */ /* 0x000fe200000006ff */
[----:B------:R-:W-:Y:S01]  /*5e40*/  HADD2.F32 R89, -RZ, R91.H0_H0 ;  /* 0x2000005bff597230 */ /* 0x000fe20000004100 */
[-C--:B------:R-:W-:Y:S01]  /*5e50*/  F2FP.F16.E4M3.UNPACK_B R103, R153.reuse ;  /* 0x00000099ff67723e */ /* 0x080fe200020006ff */
[--C-:B------:R-:W-:Y:S01]  /*5e60*/  HADD2.F32 R91, -RZ, R93.reuse.H0_H0 ;  /* 0x2000005dff5b7230 */ /* 0x100fe20000004100 */
[----:B------:R-:W-:Y:S01]  /*5e70*/  IADD3 R194, PT, PT, R205, R192, RZ ;  /* 0x000000c0cdc27210 */ /* 0x000fe20007ffe0ff */
[----:B------:R-:W-:Y:S01]  /*5e80*/  HADD2.F32 R94, -RZ, R93.H1_H1 ;  /* 0x3000005dff5e7230 */ /* 0x000fe20000004100 */
[----:B------:R-:W-:Y:S01]  /*5e90*/  F2FP.F16.E4M3.UNPACK_B R105, R153.H1 ;  /* 0x00000099ff69723e */ /* 0x000fe200030006ff */
[----:B------:R-:W-:Y:S01]  /*5ea0*/  HADD2.F32 R93, -RZ, R95.H0_H0 ;  /* 0x2000005fff5d7230 */ /* 0x000fe20000004100 */
[-C--:B------:R-:W-:Y:S01]  /*5eb0*/  F2FP.F16.E4M3.UNPACK_B R107, R154.reuse ;  /* 0x0000009aff6b723e */ /* 0x080fe200020006ff */
[----:B------:R-:W-:Y:S01]  /*5ec0*/  HADD2.F32 R104, -RZ, R103.H1_H1 ;  /* 0x30000067ff687230 */ /* 0x000fe20000004100 */
[----:B------:R-:W-:Y:S01]  /*5ed0*/  F2FP.F16.E4M3.UNPACK_B R109, R154.H1 ;  /* 0x0000009aff6d723e */ /* 0x000fe200030006ff */
[C---:B--2---:R-:W-:Y:S01]  /*5ee0*/  FMUL R0, R78.reuse, R4 ;  /* 0x000000044e007220 */ /* 0x044fe20000400000 */
[C---:B-1----:R-:W-:Y:S01]  /*5ef0*/  FMUL R2, R78.reuse, R5 ;  /* 0x000000054e027220 */ /* 0x042fe20000400000 */
[C---:B------:R-:W-:Y:S01]  /*5f00*/  FMUL R4, R78.reuse, R8 ;  /* 0x000000084e047220 */ /* 0x040fe20000400000 */
[C---:B------:R-:W-:Y:S01]  /*5f10*/  FMUL R5, R78.reuse, R9 ;  /* 0x000000094e057220 */ /* 0x040fe20000400000 */
[C---:B------:R-:W-:Y:S01]  /*5f20*/  FFMA R0, R81.reuse, R82, R0 ;  /* 0x0000005251007223 */ /* 0x040fe20000000000 */
[C---:B------:R-:W-:Y:S01]  /*5f30*/  FFMA R2, R81.reuse, R83, R2 ;  /* 0x0000005351027223 */ /* 0x040fe20000000002 */
[C---:B------:R-:W-:Y:S01]  /*5f40*/  FMUL R8, R78.reuse, R12 ;  /* 0x0000000c4e087220 */ /* 0x040fe20000400000 */
[C---:B------:R-:W-:Y:S01]  /*5f50*/  FMUL R9, R78.reuse, R13 ;  /* 0x0000000d4e097220 */ /* 0x040fe20000400000 */
[C---:B------:R-:W-:Y:S01]  /*5f60*/  FMUL R12, R78.reuse, R16 ;  /* 0x000000104e0c7220 */ /* 0x040fe20000400000 */
[C---:B------:R-:W-:Y:S01]  /*5f70*/  FMUL R13, R78.reuse, R17 ;  /* 0x000000114e0d7220 */ /* 0x040fe20000400000 */
[C---:B------:R-:W-:Y:S01]  /*5f80*/  FMUL R16, R78.reuse, R20 ;  /* 0x000000144e107220 */ /* 0x040fe20000400000 */
[C---:B------:R-:W-:Y:S01]  /*5f90*/  FMUL R17, R78.reuse, R21 ;  /* 0x000000154e117220 */ /* 0x040fe20000400000 */
[C---:B------:R-:W-:Y:S01]  /*5fa0*/  FMUL R20, R78.reuse, R24 ;  /* 0x000000184e147220 */ /* 0x040fe20000400000 */
[C---:B------:R-:W-:Y:S01]  /*5fb0*/  FMUL R21, R78.reuse, R25 ;  /* 0x000000194e157220 */ /* 0x040fe20000400000 */
[----:B------:R-:W-:Y:S02]  /*5fc0*/  HADD2.F32 R108, -RZ, R107.H1_H1 ;  /* 0x3000006bff6c7230 */ /* 0x000fe40000004100 */
[C---:B------:R-:W-:Y:S01]  /*5fd0*/  FMUL R24, R78.reuse, R28 ;  /* 0x0000001c4e187220 */ /* 0x040fe20000400000 */
[C---:B------:R-:W-:Y:S01]  /*5fe0*/  FMUL R25, R78.reuse, R29 ;  /* 0x0000001d4e197220 */ /* 0x040fe20000400000 */
[C---:B------:R-:W-:Y:S01]  /*5ff0*/  FMUL R28, R78.reuse, R32 ;  /* 0x000000204e1c7220 */ /* 0x040fe20000400000 */
[C---:B------:R-:W-:Y:S01]  /*6000*/  FMUL R29, R78.reuse, R33 ;  /* 0x000000214e1d7220 */ /* 0x040fe20000400000 */
[C---:B------:R-:W-:Y:S01]  /*6010*/  FMUL R32, R78.reuse, R36 ;  /* 0x000000244e207220 */ /* 0x040fe20000400000 */
[----:B------:R-:W-:Y:S01]  /*6020*/  F2FP.F16.E4M3.UNPACK_B R111, R155 ;  /* 0x0000009bff6f723e */ /* 0x000fe200020006ff */
[C---:B------:R-:W-:Y:S01]  /*6030*/  FMUL R33, R78.reuse, R37 ;  /* 0x000000254e217220 */ /* 0x040fe20000400000 */
[C---:B------:R-:W-:Y:S01]  /*6040*/  FMUL R36, R78.reuse, R40 ;  /* 0x000000284e247220 */ /* 0x040fe20000400000 */
[----:B------:R-:W-:Y:S01]  /*6050*/  F2FP.F16.E4M3.UNPACK_B R113, R155.H1 ;  /* 0x0000009bff71723e */ /* 0x000fe200030006ff */
[C---:B------:R-:W-:Y:S01]  /*6060*/  FMUL R37, R78.reuse, R41 ;  /* 0x000000294e257220 */ /* 0x040fe20000400000 */
[----:B------:R-:W-:Y:S02]  /*6070*/  HADD2.F32 R112, -RZ, R111.H1_H1 ;  /* 0x3000006fff707230 */ /* 0x000fe40000004100 */
        /* <DEDUP_REMOVED lines=26> */
[C---:B------:R-:W-:Y:S01]  /*6220*/  FFMA R3, R81.reuse, R84, R3 ;  /* 0x0000005451037223 */ /* 0x040fe20000000003 */
[C---:B------:R-:W-:Y:S01]  /*6230*/  FFMA R7, R81.reuse, R86, R7 ;  /* 0x0000005651077223 */ /* 0x040fe20000000007 */
[----:B------:R-:W-:Y:S01]  /*6240*/  F2FP.F16.E4M3.UNPACK_B R131, R160 ;  /* 0x000000a0ff83723e */ /* 0x000fe200020006ff */
[C---:B------:R-:W-:Y:S01]  /*6250*/  FFMA R4, R81.reuse, R85, R4 ;  /* 0x0000005551047223 */ /* 0x040fe20000000004 */
[C---:B------:R-:W-:Y:S01]  /*6260*/  FFMA R5, R81.reuse, R88, R5 ;  /* 0x0000005851057223 */ /* 0x040fe20000000005 */
[----:B------:R-:W-:Y:S01]  /*6270*/  F2FP.F16.E4M3.UNPACK_B R133, R160.H1 ;  /* 0x000000a0ff85723e */ /* 0x000fe200030006ff */
[----:B------:R-:W-:Y:S01]  /*6280*/  FFMA R6, R81, R87, R6 ;  /* 0x0000005751067223 */ /* 0x000fe20000000006 */
[----:B------:R-:W-:Y:S01]  /*6290*/  F2FP.SATFINITE.E4M3.F32.PACK_AB_MERGE_C R195, R7, R3, RZ ;  /* 0x0000000307c3723e */ /* 0x000fe200048070ff */
[----:B------:R-:W-:Y:S02]  /*62a0*/  HADD2.F32 R128, -RZ, R127.H1_H1 ;  /* 0x3000007fff807230 */ /* 0x000fe40000004100 */
[----:B------:R-:W-:Y:S01]  /*62b0*/  FMUL R11, R78, R11 ;  /* 0x0000000b4e0b7220 */ /* 0x000fe20000400000 */
[----:B------:R-:W-:Y:S01]  /*62c0*/  HADD2.F32 R132, -RZ, R131.H1_H1 ;  /* 0x30000083ff847230 */ /* 0x000fe20000004100 */
[----:B------:R-:W-:Y:S01]  /*62d0*/  F2FP.SATFINITE.E4M3.F32.PACK_AB_MERGE_C R200, R2, R0, R195 ;  /* 0x0000000002c8723e */ /* 0x000fe200048070c3 */
[----:B------:R-:W-:Y:S01]  /*62e0*/  FMUL R10, R78, R14 ;  /* 0x0000000e4e0a7220 */ /* 0x000fe20000400000 */
[----:B------:R-:W-:Y:S01]  /*62f0*/  IADD3 R195, PT, PT, R186, R207, RZ ;  /* 0x000000cfbac37210 */ /* 0x000fe20007ffe0ff */
[C---:B------:R-:W-:Y:S01]  /*6300*/  FFMA R11, R81.reuse, R90, R11 ;  /* 0x0000005a510b7223 */ /* 0x040fe2000000000b */
[C---:B------:R-:W-:Y:S01]  /*6310*/  FFMA R8, R81.reuse, R89, R8 ;  /* 0x0000005951087223 */ /* 0x040fe20000000008 */
[C---:B------:R-:W-:Y:S01]  /*6320*/  FFMA R9, R81.reuse, R92, R9 ;  /* 0x0000005c51097223 */ /* 0x040fe20000000009 */
[--C-:B------:R-:W-:Y:S02]  /*6330*/  HADD2.F32 R95, -RZ, R97.reuse.H0_H0 ;  /* 0x20000061ff5f7230 */ /* 0x100fe40000004100 */
[----:B------:R-:W-:Y:S01]  /*6340*/  FFMA R10, R81, R91, R10 ;  /* 0x0000005b510a7223 */ /* 0x000fe2000000000a */
[----:B------:R-:W-:Y:S01]  /*6350*/  F2FP.SATFINITE.E4M3.F32.PACK_AB_MERGE_C R201, R11, R6, RZ ;  /* 0x000000060bc9723e */ /* 0x000fe200048070ff */
[C---:B------:R-:W-:Y:S01]  /*6360*/  FMUL R15, R78.reuse, R15 ;  /* 0x0000000f4e0f7220 */ /* 0x040fe20000400000 */
[----:B------:R-:W-:Y:S02]  /*6370*/  HADD2.F32 R98, -RZ, R97.H1_H1 ;  /* 0x30000061ff627230 */ /* 0x000fe40000004100 */
[C---:B------:R-:W-:Y:S01]  /*6380*/  FMUL R14, R78.reuse, R18 ;  /* 0x000000124e0e7220 */ /* 0x040fe20000400000 */
[----:B------:R-:W-:Y:S01]  /*6390*/  F2FP.SATFINITE.E4M3.F32.PACK_AB_MERGE_C R201, R5, R4, R201 ;  /* 0x0000000405c9723e */ /* 0x000fe200048070c9 */
[----:B------:R-:W-:Y:S02]  /*63a0*/  HADD2.F32 R97, -RZ, R99.H0_H0 ;  /* 0x20000063ff617230 */ /* 0x000fe40000004100 */
[C---:B------:R-:W-:Y:S01]  /*63b0*/  FFMA R15, R81.reuse, R94, R15 ;  /* 0x0000005e510f7223 */ /* 0x040fe2000000000f */
[C---:B------:R-:W-:Y:S01]  /*63c0*/  FFMA R12, R81.reuse, R93, R12 ;  /* 0x0000005d510c7223 */ /* 0x040fe2000000000c */
[----:B------:R-:W-:Y:S01]  /*63d0*/  FFMA R13, R81, R96, R13 ;  /* 0x00000060510d7223 */ /* 0x000fe2000000000d */
[----:B------:R-:W-:Y:S01]  /*63e0*/  F2FP.F16.E4M3.UNPACK_B R135, R161 ;  /* 0x000000a1ff87723e */ /* 0x000fe200020006ff */
[--C-:B------:R-:W-:Y:S01]  /*63f0*/  HADD2.F32 R99, -RZ, R101.reuse.H0_H0 ;  /* 0x20000065ff637230 */ /* 0x100fe20000004100 */
[----:B------:R-:W-:Y:S01]  /*6400*/  F2FP.SATFINITE.E4M3.F32.PACK_AB_MERGE_C R202, R15, R10, RZ ;  /* 0x0000000a0fca723e */ /* 0x000fe200048070ff */
[----:B------:R-:W-:Y:S01]  /*6410*/  FFMA R14, R81, R95, R14 ;  /* 0x0000005f510e7223 */ /* 0x000fe2000000000e */
[C---:B------:R-:W-:Y:S01]  /*6420*/  FMUL R19, R78.reuse, R19 ;  /* 0x000000134e137220 */ /* 0x040fe20000400000 */
[----:B------:R-:W-:Y:S01]  /*6430*/  HADD2.F32 R102, -RZ, R101.H1_H1 ;  /* 0x30000065ff667230 */ /* 0x000fe20000004100 */
[----:B------:R-:W-:Y:S01]  /*6440*/  F2FP.SATFINITE.E4M3.F32.PACK_AB_MERGE_C R202, R9, R8, R202 ;  /* 0x0000000809ca723e */ /* 0x000fe200048070ca */
[----:B------:R-:W-:Y:S02]  /*6450*/  HADD2.F32 R101, -RZ, R103.H0_H0 ;  /* 0x20000067ff657230 */ /* 0x000fe40000004100 */
[C---:B------:R-:W-:Y:S01]  /*6460*/  FFMA R19, R81.reuse, R98, R19 ;  /* 0x0000006251137223 */ /* 0x040fe20000000013 */
[C---:B------:R-:W-:Y:S01]  /*6470*/  FFMA R16, R81.reuse, R97, R16 ;  /* 0x0000006151107223 */ /* 0x040fe20000000010 */
[----:B------:R-:W-:Y:S01]  /*6480*/  FFMA R17, R81, R100, R17 ;  /* 0x0000006451117223 */ /* 0x000fe20000000011 */
[----:B------:R-:W-:Y:S02]  /*6490*/  HADD2.F32 R136, -RZ, R135.H1_H1 ;  /* 0x30000087ff887230 */ /* 0x000fe40000004100 */
[C---:B------:R-:W-:Y:S01]  /*64a0*/  FMUL R18, R78.reuse, R22 ;  /* 0x000000164e127220 */ /* 0x040fe20000400000 */
[----:B------:R-:W-:Y:S01]  /*64b0*/  F2FP.F16.E4M3.UNPACK_B R137, R161.H1 ;  /* 0x000000a1ff89723e */ /* 0x000fe200030006ff */
[C---:B------:R-:W-:Y:S01]  /*64c0*/  FMUL R23, R78.reuse, R23 ;  /* 0x000000174e177220 */ /* 0x040fe20000400000 */
[--C-:B------:R-:W-:Y:S01]  /*64d0*/  HADD2.F32 R103, -RZ, R105.reuse.H0_H0 ;  /* 0x20000069ff677230 */ /* 0x100fe20000004100 */
[----:B------:R-:W-:Y:S01]  /*64e0*/  F2FP.SATFINITE.E4M3.F32.PACK_AB_MERGE_C R203, R19, R14, RZ ;  /* 0x0000000e13cb723e */ /* 0x000fe200048070ff */
[C---:B------:R-:W-:Y:S01]  /*64f0*/  FFMA R18, R81.reuse, R99, R18 ;  /* 0x0000006351127223 */ /* 0x040fe20000000012 */
[C---:B------:R-:W-:Y:S01]  /*6500*/  FFMA R23, R81.reuse, R102, R23 ;  /* 0x0000006651177223 */ /* 0x040fe20000000017 */
[----:B------:R-:W-:Y:S01]  /*6510*/  FFMA R20, R81, R101, R20 ;  /* 0x0000006551147223 */ /* 0x000fe20000000014 */
[----:B------:R-:W-:Y:S01]  /*6520*/  F2FP.F16.E4M3.UNPACK_B R139, R162 ;  /* 0x000000a2ff8b723e */ /* 0x000fe200020006ff */
[----:B------:R-:W-:Y:S01]  /*6530*/  HADD2.F32 R106, -RZ, R105.H1_H1 ;  /* 0x30000069ff6a7230 */ /* 0x000fe20000004100 */
[----:B------:R-:W-:Y:S01]  /*6540*/  F2FP.SATFINITE.E4M3.F32.PACK_AB_MERGE_C R203, R13, R12, R203 ;  /* 0x0000000c0dcb723e */ /* 0x000fe200048070cb */
[----:B------:R-:W-:Y:S01]  /*6550*/  FFMA R21, R81, R104, R21 ;  /* 0x0000006851157223 */ /* 0x000fe20000000015 */
[----:B------:R-:W-:Y:S01]  /*6560*/  F2FP.SATFINITE.E4M3.F32.PACK_AB_MERGE_C R208, R23, R18, RZ ;  /* 0x0000001217d0723e */ /* 0x000fe200048070ff */
[----:B------:R-:W-:Y:S02]  /*6570*/  HADD2.F32 R105, -RZ, R107.H0_H0 ;  /* 0x2000006bff697230 */ /* 0x000fe40000004100 */
[C---:B------:R-:W-:Y:S01]  /*6580*/  FMUL R22, R78.reuse, R26 ;  /* 0x0000001a4e167220 */ /* 0x040fe20000400000 */
[----:B------:R1:W-:Y:S01]  /*6590*/  STS.128 [R172+UR49+0x8200], R200 ;  /* 0x008200c8ac007988 */ /* 0x0003e20008000c31 */
[----:B------:R-:W-:Y:S01]  /*65a0*/  F2FP.SATFINITE.E4M3.F32.PACK_AB_MERGE_C R208, R17, R16, R208 ;  /* 0x0000001011d0723e */ /* 0x000fe200048070d0 */
[----:B------:R-:W-:Y:S02]  /*65b0*/  HADD2.F32 R140, -RZ, R139.H1_H1 ;  /* 0x3000008bff8c7230 */ /* 0x000fe40000004100 */
[C---:B------:R-:W-:Y:S01]  /*65c0*/  FFMA R22, R81.reuse, R103, R22 ;  /* 0x0000006751167223 */ /* 0x040fe20000000016 */
[C---:B------:R-:W-:Y:S01]  /*65d0*/  FMUL R27, R78.reuse, R27 ;  /* 0x0000001b4e1b7220 */ /* 0x040fe20000400000 */
[--C-:B------:R-:W-:Y:S02]  /*65e0*/  HADD2.F32 R107, -RZ, R109.reuse.H0_H0 ;  /* 0x2000006dff6b7230 */ /* 0x100fe40000004100 */
[C---:B------:R-:W-:Y:S01]  /*65f0*/  FMUL R26, R78.reuse, R30 ;  /* 0x0000001e4e1a7220 */ /* 0x040fe20000400000 */
[----:B------:R-:W-:Y:S02]  /*6600*/  HADD2.F32 R110, -RZ, R109.H1_H1 ;  /* 0x3000006dff6e7230 */ /* 0x000fe40000004100 */
[C---:B------:R-:W-:Y:S01]  /*6610*/  FFMA R27, R81.reuse, R106, R27 ;  /* 0x0000006a511b7223 */ /* 0x040fe2000000001b */
[C---:B------:R-:W-:Y:S01]  /*6620*/  FFMA R24, R81.reuse, R105, R24 ;  /* 0x0000006951187223 */ /* 0x040fe20000000018 */
[----:B------:R-:W-:Y:S01]  /*6630*/  FFMA R25, R81, R108, R25 ;  /* 0x0000006c51197223 */ /* 0x000fe20000000019 */
[----:B------:R-:W-:Y:S01]  /*6640*/  F2FP.F16.E4M3.UNPACK_B R141, R162.H1 ;  /* 0x000000a2ff8d723e */ /* 0x000fe200030006ff */
[----:B------:R-:W-:Y:S01]  /*6650*/  HADD2.F32 R109, -RZ, R111.H0_H0 ;  /* 0x2000006fff6d7230 */ /* 0x000fe20000004100 */
[----:B------:R-:W-:Y:S01]  /*6660*/  F2FP.SATFINITE.E4M3.F32.PACK_AB_MERGE_C R209, R27, R22, RZ ;  /* 0x000000161bd1723e */ /* 0x000fe200048070ff */
[----:B------:R-:W-:Y:S01]  /*6670*/  FFMA R26, R81, R107, R26 ;  /* 0x0000006b511a7223 */ /* 0x000fe2000000001a */
[C---:B------:R-:W-:Y:S01]  /*6680*/  FMUL R31, R78.reuse, R31 ;  /* 0x0000001f4e1f7220 */ /* 0x040fe20000400000 */
[--C-:B------:R-:W-:Y:S01]  /*6690*/  HADD2.F32 R111, -RZ, R113.reuse.H0_H0 ;  /* 0x20000071ff6f7230 */ /* 0x100fe20000004100 */
[----:B------:R-:W-:Y:S01]  /*66a0*/  F2FP.SATFINITE.E4M3.F32.PACK_AB_MERGE_C R209, R21, R20, R209 ;  /* 0x0000001415d1723e */ /* 0x000fe200048070d1 */
[----:B------:R-:W-:Y:S02]  /*66b0*/  HADD2.F32 R114, -RZ, R113.H1_H1 ;  /* 0x30000071ff727230 */ /* 0x000fe40000004100 */
[C---:B------:R-:W-:Y:S01]  /*66c0*/  FFMA R31, R81.reuse, R110, R31 ;  /* 0x0000006e511f7223 */ /* 0x040fe2000000001f */
[C---:B------:R-:W-:Y:S01]  /*66d0*/  FFMA R28, R81.reuse, R109, R28 ;  /* 0x0000006d511c7223 */ /* 0x040fe2000000001c */
[----:B------:R-:W-:Y:S01]  /*66e0*/  FFMA R29, R81, R112, R29 ;  /* 0x00000070511d7223 */ /* 0x000fe2000000001d */
[----:B------:R-:W-:Y:S02]  /*66f0*/  HADD2.F32 R113, -RZ, R115.H0_H0 ;  /* 0x20000073ff717230 */ /* 0x000fe40000004100 */
[C---:B------:R-:W-:Y:S01]  /*6700*/  FMUL R30, R78.reuse, R34 ;  /* 0x000000224e1e7220 */ /* 0x040fe20000400000 */
[----:B------:R-:W-:Y:S01]  /*6710*/  F2FP.F16.E4M3.UNPACK_B R143, R163 ;  /* 0x000000a3ff8f723e */ /* 0x000fe200020006ff */
[C---:B------:R-:W-:Y:S01]  /*6720*/  FMUL R35, R78.reuse, R35 ;  /* 0x000000234e237220 */ /* 0x040fe20000400000 */
[----:B------:R-:W-:Y:S01]  /*6730*/  HADD2.F32 R115, -RZ, R117.H0_H0 ;  /* 0x20000075ff737230 */ /* 0x000fe20000004100 */
[----:B------:R-:W-:Y:S01]  /*6740*/  F2FP.SATFINITE.E4M3.F32.PACK_AB_MERGE_C R210, R31, R26, RZ ;  /* 0x0000001a1fd2723e */ /* 0x000fe200048070ff */
[C---:B------:R-:W-:Y:S01]  /*6750*/  FFMA R30, R81.reuse, R111, R30 ;  /* 0x0000006f511e7223 */ /* 0x040fe2000000001e */
[C---:B------:R-:W-:Y:S01]  /*6760*/  FFMA R35, R81.reuse, R114, R35 ;  /* 0x0000007251237223 */ /* 0x040fe20000000023 */
[C---:B------:R-:W-:Y:S01]  /*6770*/  FFMA R32, R81.reuse, R113, R32 ;  /* 0x0000007151207223 */ /* 0x040fe20000000020 */
[----:B------:R-:W-:Y:S01]  /*6780*/  F2FP.F16.E4M3.UNPACK_B R145, R163.H1 ;  /* 0x000000a3ff91723e */ /* 0x000fe200030006ff */
[----:B------:R-:W-:Y:S01]  /*6790*/  FFMA R33, R81, R116, R33 ;  /* 0x0000007451217223 */ /* 0x000fe20000000021 */
[----:B------:R-:W-:Y:S01]  /*67a0*/  F2FP.SATFINITE.E4M3.F32.PACK_AB_MERGE_C R210, R25, R24, R210 ;  /* 0x0000001819d2723e */ /* 0x000fe200048070d2 */
[----:B------:R-:W-:Y:S01]  /*67b0*/  HADD2.F32 R144, -RZ, R143.H1_H1 ;  /* 0x3000008fff907230 */ /* 0x000fe20000004100 */
[----:B------:R-:W-:Y:S01]  /*67c0*/  F2FP.SATFINITE.E4M3.F32.PACK_AB_MERGE_C R211, R35, R30, RZ ;  /* 0x0000001e23d3723e */ /* 0x000fe200048070ff */
[----:B------:R-:W-:Y:S02]  /*67d0*/  HADD2.F32 R118, -RZ, R117.H1_H1 ;  /* 0x30000075ff767230 */ /* 0x000fe40000004100 */
[C---:B------:R-:W-:Y:S01]  /*67e0*/  FMUL R34, R78.reuse, R38 ;  /* 0x000000264e227220 */ /* 0x040fe20000400000 */
[----:B------:R-:W-:Y:S01]  /*67f0*/  HADD2.F32 R117, -RZ, R119.H0_H0 ;  /* 0x20000077ff757230 */ /* 0x000fe20000004100 */
[----:B------:R-:W-:Y:S01]  /*6800*/  F2FP.SATFINITE.E4M3.F32.PACK_AB_MERGE_C R211, R29, R28, R211 ;  /* 0x0000001c1dd3723e */ /* 0x000fe200048070d3 */
[C---:B------:R-:W-:Y:S01]  /*6810*/  FMUL R39, R78.reuse, R39 ;  /* 0x000000274e277220 */ /* 0x040fe20000400000 */
[--C-:B------:R-:W-:Y:S02]  /*6820*/  HADD2.F32 R119, -RZ, R121.reuse.H0_H0 ;  /* 0x20000079ff777230 */ /* 0x100fe40000004100 */
[C---:B------:R-:W-:Y:S01]  /*6830*/  FFMA R34, R81.reuse, R115, R34 ;  /* 0x0000007351227223 */ /* 0x040fe20000000022 */
[----:B------:R-:W-:Y:S01]  /*6840*/  HADD2.F32 R122, -RZ, R121.H1_H1 ;  /* 0x30000079ff7a7230 */ /* 0x000fe20000004100 */
[----:B------:R1:W-:Y:S01]  /*6850*/  STS.128 [R192+0x8010], R208 ;  /* 0x008010d0c0007388 */ /* 0x0003e20000000c00 */
[----:B------:R-:W-:Y:S02]  /*6860*/  HADD2.F32 R121, -RZ, R123.H0_H0 ;  /* 0x2000007bff797230 */ /* 0x000fe40000004100 */
[C---:B------:R-:W-:Y:S01]  /*6870*/  FFMA R39, R81.reuse, R118, R39 ;  /* 0x0000007651277223 */ /* 0x040fe20000000027 */
[C---:B------:R-:W-:Y:S01]  /*6880*/  FFMA R36, R81.reuse, R117, R36 ;  /* 0x0000007551247223 */ /* 0x040fe20000000024 */
[----:B------:R-:W-:Y:S01]  /*6890*/  FFMA R37, R81, R120, R37 ;  /* 0x0000007851257223 */ /* 0x000fe20000000025 */
[C---:B------:R-:W-:Y:S01]  /*68a0*/  FMUL R38, R78.reuse, R42 ;  /* 0x0000002a4e267220 */ /* 0x040fe20000400000 */
[----:B------:R-:W-:Y:S01]  /*68b0*/  ISETP.NE.AND P0, PT, R189, RZ, PT ;  /* 0x000000ffbd00720c */ /* 0x000fe20003f05270 */
[C---:B------:R-:W-:Y:S01]  /*68c0*/  FMUL R43, R78.reuse, R43 ;  /* 0x0000002b4e2b7220 */ /* 0x040fe20000400000 */
[--C-:B------:R-:W-:Y:S01]  /*68d0*/  HADD2.F32 R123, -RZ, R125.reuse.H0_H0 ;  /* 0x2000007dff7b7230 */ /* 0x100fe20000004100 */
[----:B------:R-:W-:Y:S01]  /*68e0*/  F2FP.SATFINITE.E4M3.F32.PACK_AB_MERGE_C R212, R39, R34, RZ ;  /* 0x0000002227d4723e */ /* 0x000fe200048070ff */
[C---:B------:R-:W-:Y:S01]  /*68f0*/  FFMA R38, R81.reuse, R119, R38 ;  /* 0x0000007751267223 */ /* 0x040fe20000000026 */
[C---:B------:R-:W-:Y:S01]  /*6900*/  FFMA R43, R81.reuse, R122, R43 ;  /* 0x0000007a512b7223 */ /* 0x040fe2000000002b */
[----:B------:R-:W-:Y:S01]  /*6910*/  FFMA R40, R81, R121, R40 ;  /* 0x0000007951287223 */ /* 0x000fe20000000028 */
[----:B------:R-:W-:Y:S01]  /*6920*/  F2FP.SATFINITE.E4M3.F32.PACK_AB_MERGE_C R212, R33, R32, R212 ;  /* 0x0000002021d4723e */ /* 0x000fe200048070d4 */
[----:B------:R-:W-:Y:S01]  /*6930*/  FFMA R41, R81, R124, R41 ;  /* 0x0000007c51297223 */ /* 0x000fe20000000029 */
[----:B------:R-:W-:Y:S01]  /*6940*/  HADD2.F32 R126, -RZ, R125.H1_H1 ;  /* 0x3000007dff7e7230 */ /* 0x000fe20000004100 */
[----:B------:R-:W-:Y:S01]  /*6950*/  F2FP.SATFINITE.E4M3.F32.PACK_AB_MERGE_C R213, R43, R38, RZ ;  /* 0x000000262bd5723e */ /* 0x000fe200048070ff */
[----:B------:R-:W-:Y:S02]  /*6960*/  HADD2.F32 R125, -RZ, R127.H0_H0 ;  /* 0x2000007fff7d7230 */ /* 0x000fe40000004100 */
[C---:B------:R-:W-:Y:S01]  /*6970*/  FMUL R42, R78.reuse, R46 ;  /* 0x0000002e4e2a7220 */ /* 0x040fe20000400000 */
[----:B------:R-:W-:Y:S01]  /*6980*/  FMUL R47, R78, R47 ;  /* 0x0000002f4e2f7220 */ /* 0x000fe20000400000 */
[--C-:B------:R-:W-:Y:S01]  /*6990*/  HADD2.F32 R127, -RZ, R129.reuse.H0_H0 ;  /* 0x20000081ff7f7230 */ /* 0x100fe20000004100 */
[----:B------:R-:W-:Y:S01]  /*69a0*/  F2FP.SATFINITE.E4M3.F32.PACK_AB_MERGE_C R213, R37, R36, R213 ;  /* 0x0000002425d5723e */ /* 0x000fe200048070d5 */
[C---:B------:R-:W-:Y:S01]  /*69b0*/  FFMA R42, R81.reuse, R123, R42 ;  /* 0x0000007b512a7223 */ /* 0x040fe2000000002a */
[C---:B------:R-:W-:Y:S01]  /*69c0*/  FFMA R47, R81.reuse, R126, R47 ;  /* 0x0000007e512f7223 */ /* 0x040fe2000000002f */
[C---:B------:R-:W-:Y:S01]  /*69d0*/  FFMA R44, R81.reuse, R125, R44 ;  /* 0x0000007d512c7223 */ /* 0x040fe2000000002c */
[----:B------:R-:W-:Y:S01]  /*69e0*/  ISETP.NE.AND P6, PT, R198, RZ, PT ;  /* 0x000000ffc600720c */ /* 0x000fe20003fc5270 */
[----:B------:R-:W-:Y:S01]  /*69f0*/  FFMA R45, R81, R128, R45 ;  /* 0x00000080512d7223 */ /* 0x000fe2000000002d */
[----:B------:R-:W-:Y:S01]  /*6a00*/  HADD2.F32 R130, -RZ, R129.H1_H1 ;  /* 0x30000081ff827230 */ /* 0x000fe20000004100 */
[----:B------:R-:W-:Y:S01]  /*6a10*/  F2FP.SATFINITE.E4M3.F32.PACK_AB_MERGE_C R214, R47, R42, RZ ;  /* 0x0000002a2fd6723e */ /* 0x000fe200048070ff */
[----:B------:R-:W-:Y:S02]  /*6a20*/  HADD2.F32 R129, -RZ, R131.H0_H0 ;  /* 0x20000083ff817230 */ /* 0x000fe40000004100 */
[C---:B------:R-:W-:Y:S01]  /*6a30*/  FMUL R46, R78.reuse, R50 ;  /* 0x000000324e2e7220 */ /* 0x040fe20000400000 */
[C---:B------:R-:W-:Y:S01]  /*6a40*/  FMUL R51, R78.reuse, R51 ;  /* 0x000000334e337220 */ /* 0x040fe20000400000 */
[--C-:B------:R-:W-:Y:S02]  /*6a50*/  HADD2.F32 R131, -RZ, R133.reuse.H0_H0 ;  /* 0x20000085ff837230 */ /* 0x100fe40000004100 */
[C---:B------:R-:W-:Y:S01]  /*6a60*/  FMUL R50, R78.reuse, R54 ;  /* 0x000000364e327220 */ /* 0x040fe20000400000 */
[C---:B------:R-:W-:Y:S01]  /*6a70*/  FFMA R46, R81.reuse, R127, R46 ;  /* 0x0000007f512e7223 */ /* 0x040fe2000000002e */
[----:B------:R-:W-:Y:S02]  /*6a80*/  HADD2.F32 R134, -RZ, R133.H1_H1 ;  /* 0x30000085ff867230 */ /* 0x000fe40000004100 */
[C---:B------:R-:W-:Y:S01]  /*6a90*/  FFMA R51, R81.reuse, R130, R51 ;  /* 0x0000008251337223 */ /* 0x040fe20000000033 */
[----:B------:R-:W-:Y:S02]  /*6aa0*/  HADD2.F32 R133, -RZ, R135.H0_H0 ;  /* 0x20000087ff857230 */ /* 0x000fe40000004100 */
[C---:B------:R-:W-:Y:S01]  /*6ab0*/  FMUL R55, R78.reuse, R55 ;  /* 0x000000374e377220 */ /* 0x040fe20000400000 */
[C---:B------:R-:W-:Y:S01]  /*6ac0*/  FFMA R48, R81.reuse, R129, R48 ;  /* 0x0000008151307223 */ /* 0x040fe20000000030 */
[C---:B------:R-:W-:Y:S01]  /*6ad0*/  FFMA R49, R81.reuse, R132, R49 ;  /* 0x0000008451317223 */ /* 0x040fe20000000031 */
[--C-:B------:R-:W-:Y:S02]  /*6ae0*/  HADD2.F32 R135, -RZ, R137.reuse.H0_H0 ;  /* 0x20000089ff877230 */ /* 0x100fe40000004100 */
[C---:B------:R-:W-:Y:S01]  /*6af0*/  FFMA R50, R81.reuse, R131, R50 ;  /* 0x0000008351327223 */ /* 0x040fe20000000032 */
[----:B------:R-:W-:Y:S02]  /*6b00*/  HADD2.F32 R138, -RZ, R137.H1_H1 ;  /* 0x30000089ff8a7230 */ /* 0x000fe40000004100 */
[C---:B------:R-:W-:Y:S01]  /*6b10*/  FMUL R54, R78.reuse, R58 ;  /* 0x0000003a4e367220 */ /* 0x040fe20000400000 */
[----:B------:R-:W-:Y:S02]  /*6b20*/  HADD2.F32 R137, -RZ, R139.H0_H0 ;  /* 0x2000008bff897230 */ /* 0x000fe40000004100 */
[C---:B------:R-:W-:Y:S01]  /*6b30*/  FFMA R55, R81.reuse, R134, R55 ;  /* 0x0000008651377223 */ /* 0x040fe20000000037 */
        /* <DEDUP_REMOVED lines=16> */
[----:B------:R-:W-:Y:S01]  /*6c40*/  FFMA R63, R81, R142, R63 ;  /* 0x0000008e513f7223 */ /* 0x000fe2000000003f */
[----:B------:R-:W-:Y:S01]  /*6c50*/  FMUL R67, R78, R67 ;  /* 0x000000434e437220 */ /* 0x000fe20000400000 */
[----:B------:R-:W-:Y:S01]  /*6c60*/  F2FP.SATFINITE.E4M3.F32.PACK_AB_MERGE_C R215, R51, R46, RZ ;  /* 0x0000002e33d7723e */ /* 0x000fe200048070ff */
[C---:B------:R-:W-:Y:S01]  /*6c70*/  FFMA R60, R81.reuse, R141, R60 ;  /* 0x0000008d513c7223 */ /* 0x040fe2000000003c */
[C---:B------:R-:W-:Y:S01]  /*6c80*/  FFMA R61, R81.reuse, R144, R61 ;  /* 0x00000090513d7223 */ /* 0x040fe2000000003d */
[C---:B------:R-:W-:Y:S01]  /*6c90*/  FFMA R62, R81.reuse, R143, R62 ;  /* 0x0000008f513e7223 */ /* 0x040fe2000000003e */
[----:B------:R-:W-:Y:S01]  /*6ca0*/  FFMA R67, R81, R146, R67 ;  /* 0x0000009251437223 */ /* 0x000fe20000000043 */
[----:B------:R-:W-:Y:S02]  /*6cb0*/  F2FP.SATFINITE.E4M3.F32.PACK_AB_MERGE_C R214, R41, R40, R214 ;  /* 0x0000002829d6723e */ /* 0x000fe400048070d6 */
[----:B------:R-:W-:Y:S02]  /*6cc0*/  F2FP.SATFINITE.E4M3.F32.PACK_AB_MERGE_C R215, R45, R44, R215 ;  /* 0x0000002c2dd7723e */ /* 0x000fe400048070d7 */
[----:B------:R-:W-:Y:S02]  /*6cd0*/  F2FP.SATFINITE.E4M3.F32.PACK_AB_MERGE_C R216, R55, R50, RZ ;  /* 0x0000003237d8723e */ /* 0x000fe400048070ff */
[----:B------:R-:W-:Y:S01]  /*6ce0*/  F2FP.SATFINITE.E4M3.F32.PACK_AB_MERGE_C R217, R59, R54, RZ ;  /* 0x000000363bd9723e */ /* 0x000fe200048070ff */
[----:B------:R1:W-:Y:S01]  /*6cf0*/  STS.128 [R195+0x8020], R212 ;  /* 0x008020d4c3007388 */ /* 0x0003e20000000c00 */
[----:B------:R-:W-:Y:S02]  /*6d00*/  F2FP.SATFINITE.E4M3.F32.PACK_AB_MERGE_C R218, R63, R58, RZ ;  /* 0x0000003a3fda723e */ /* 0x000fe400048070ff */
[----:B------:R-:W-:Y:S02]  /*6d10*/  F2FP.SATFINITE.E4M3.F32.PACK_AB_MERGE_C R219, R67, R62, RZ ;  /* 0x0000003e43db723e */ /* 0x000fe400048070ff */
[----:B------:R-:W-:Y:S02]  /*6d20*/  F2FP.SATFINITE.E4M3.F32.PACK_AB_MERGE_C R216, R49, R48, R216 ;  /* 0x0000003031d8723e */ /* 0x000fe400048070d8 */
[----:B------:R-:W-:Y:S02]  /*6d30*/  F2FP.SATFINITE.E4M3.F32.PACK_AB_MERGE_C R217, R53, R52, R217 ;  /* 0x0000003435d9723e */ /* 0x000fe400048070d9 */
[----:B------:R-:W-:Y:S02]  /*6d40*/  F2FP.SATFINITE.E4M3.F32.PACK_AB_MERGE_C R218, R57, R56, R218 ;  /* 0x0000003839da723e */ /* 0x000fe400048070da */
[----:B------:R-:W-:Y:S02]  /*6d50*/  F2FP.SATFINITE.E4M3.F32.PACK_AB_MERGE_C R219, R61, R60, R219 ;  /* 0x0000003c3ddb723e */ /* 0x000fe400048070db */
[----:B------:R-:W-:Y:S02]  /*6d60*/  LEA R204, R181, UR49, 0x3 ;  /* 0x00000031b5cc7c11 */ /* 0x000fe4000f8e18ff */
[----:B------:R-:W-:Y:S01]  /*6d70*/  @P6 SHF.L.U32 R221, R180, 0x1f, RZ ;  /* 0x0000001fb4dd6819 */ /* 0x000fe200000006ff */
[----:B------:R1:W-:Y:S01]  /*6d80*/  STS.128 [R194+0x8010], R216 ;  /* 0x008010d8c2007388 */ /* 0x0003e20000000c00 */
[----:B------:R-:W-:Y:S01]  /*6d90*/  @!PT LDS RZ, [RZ] ;  /* 0x00000000fffff984 */ /* 0x000fe20000000800 */
[----:B------:R-:W-:Y:S01]  /*6da0*/  @!PT LDS RZ, [RZ] ;  /* 0x00000000fffff984 */ /* 0x000fe20000000800 */
[----:B------:R-:W-:Y:S01]  /*6db0*/  @!PT LDS RZ, [RZ] ;  /* 0x00000000fffff984 */ /* 0x000fe20000000800 */
[----:B------:R-:W-:Y:S01]  /*6dc0*/  @!PT LDS RZ, [RZ] ;  /* 0x00000000fffff984 */ /* 0x000fe20000000800 */
[----:B------:R2:W-:Y:S07]  /*6dd0*/  MEMBAR.ALL.CTA ;  /* 0x0000000000007992 */ /* 0x0005ee0000008000 */
[----:B--2---:R-:W2:Y:S02]  /*6de0*/  FENCE.VIEW.ASYNC.S ;  /* 0x00000000000073c6 */ /* 0x004ea40000000000 */
[----:B--2---:R-:W-:Y:S06]  /*6df0*/  BAR.SYNC.DEFER_BLOCKING 0x1, 0x80 ;  /* 0x0042000000007b1d */ /* 0x004fec0000010000 */
[----:B------:R-:W-:Y:S05]  /*6e00*/  @P0 BRA `(.L_x_101) ;  /* 0x0000000000280947 */ /* 0x000fea0003800000 */
[----:B------:R-:W-:Y:S02]  /*6e10*/  UIADD3 UR4, UPT, UPT, UR49, 0x8200, URZ ;  /* 0x0000820031047890 */ /* 0x000fe4000fffe0ff */
[----:B------:R-:W-:Y:S01]  /*6e20*/  UIADD3 UR6, UP0, UPT, UR52, 0x680, URZ ;  /* 0x0000068034067890 */ /* 0x000fe2000ff1e0ff */
[----:B------:R-:W-:Y:S03]  /*6e30*/  UMOV UR43, UR36 ;  /* 0x00000024002b7c82 */ /* 0x000fe60008000000 */
[----:B------:R-:W-:Y:S01]  /*6e40*/  MOV R188, UR4 ;  /* 0x0000000400bc7c02 */ /* 0x000fe20008000f00 */
[----:B------:R-:W-:Y:S03]  /*6e50*/  UIADD3.X UR7, UPT, UPT, URZ, UR53, URZ, UP0, !UPT ;  /* 0x00000035ff077290 */ /* 0x000fe600087fe4ff */
[----:B------:R-:W-:Y:S11]  /*6e60*/  R2UR UR40, R188 ;  /* 0x00000000bc2872ca */ /* 0x000ff600000e0000 */
[----:B------:R-:W-:Y:S02]  /*6e70*/  @!UPT UIADD3 URZ, UPT, UPT, URZ, URZ, URZ ;  /* 0x000000fffffff290 */ /* 0x000fe4000fffe0ff */
[----:B------:R2:W-:Y:S01]  /*6e80*/  UTMASTG.3D [UR40], [UR6] ;  /* 0x00000028060073b5 */ /* 0x0005e20008010000 */
[----:B------:R0:W-:Y:S01]  /*6e90*/  UTMACMDFLUSH ;  /* 0x00000000000079b7 */ /* 0x0001e20000000000 */
[----:B--2---:R-:W-:Y:S04]  /*6ea0*/  DEPBAR.LE SB0, 0x1 ;  /* 0x000080400000791a */ /* 0x004fe80000000000 */
.L_x_101:
[----:B------:R-:W-:Y:S05]  /*6eb0*/  BSYNC.RECONVERGENT B0 ;  /* 0x0000000000007941 */ /* 0x000fea0003800200 */
.L_x_100:
[----:B------:R-:W-:Y:S06]  /*6ec0*/  BAR.SYNC.DEFER_BLOCKING 0x1, 0x80 ;  /* 0x0042000000007b1d */ /* 0x000fec0000010000 */
[----:B------:R-:W2:Y:S01]  /*6ed0*/  @P6 SYNCS.PHASECHK.TRANS64.TRYWAIT P0, [R204+URZ+0x70], R221 ;  /* 0x000070ddcc0065a7 */ /* 0x000ea200080011ff */
[----:B------:R-:W-:Y:S01]  /*6ee0*/  BSSY B1, `(.L_x_102) ;  /* 0x0000023000017945 */ /* 0x000fe20003800000 */
[----:B--2---:R-:W-:Y:S03]  /*6ef0*/  @P6 SEL R196, RZ, 0x1, !P0 ;  /* 0x00000001ffc46807 */ /* 0x004fe60004000000 */
[----:B------:R-:W-:Y:S05]  /*6f00*/  @!P6 BRA `(.L_x_103) ;  /* 0x000000000080e947 */ /* 0x000fea0003800000 */
[----:B------:R-:W-:Y:S01]  /*6f10*/  ISETP.NE.AND P1, PT, R197, RZ, PT ;  /* 0x000000ffc500720c */ /* 0x000fe20003f25270 */
[----:B------:R-:W-:Y:S01]  /*6f20*/  BSSY B0, `(.L_x_104) ;  /* 0x000000a000007945 */ /* 0x000fe20003800000 */
[----:B------:R-:W-:Y:S11]  /*6f30*/  ISETP.NE.AND P0, PT, R196, RZ, PT ;  /* 0x000000ffc400720c */ /* 0x000ff60003f05270 */
[----:B------:R-:W-:Y:S04]  /*6f40*/  @P1 IMAD R0, R181, 0x2000, R186 ;  /* 0x00002000b5001824 */ /* 0x000fe800078e02ba */
[C---:B------:R-:W-:Y:S01]  /*6f50*/  @P1 IMAD.IADD R6, R0.reuse, 0x1, R199 ;  /* 0x0000000100061824 */ /* 0x040fe200078e02c7 */
[----:B------:R-:W-:Y:S03]  /*6f60*/  @P1 IADD3 R4, PT, PT, R0, R207, RZ ;  /* 0x000000cf00041210 */ /* 0x000fe60007ffe0ff */
[----:B------:R-:W-:Y:S01]  /*6f70*/  @P1 IMAD.IADD R2, R205, 0x1, R6 ;  /* 0x00000001cd021824 */ /* 0x000fe200078e0206 */
[----:B------:R-:W-:Y:S06]  /*6f80*/  @P0 BRA `(.L_x_105) ;  /* 0x00000000000c0947 */ /* 0x000fec0003800000 */
[----:B------:R-:W-:Y:S04]  /*6f90*/  SHF.L.U32 R3, R180, 0x1f, RZ ;  /* 0x0000001fb4037819 */ /* 0x000fe800000006ff */
[----:B------:R-:W2:Y:S02]  /*6fa0*/  SYNCS.PHASECHK.TRANS64.TRYWAIT P0, [R204+URZ+0x70], R3 ;  /* 0x00007003cc0075a7 */ /* 0x000ea400080011ff */
[----:B--2---:R-:W-:Y:S05]  /*6fb0*/  @!P0 BRA `(.L_x_106) ;  /* 0x0000004c00148947 */ /* 0x004fea0003800000 */
.L_x_105:
[----:B------:R-:W-:Y:S05]  /*6fc0*/  BSYNC B0 ;  /* 0x0000000000007941 */ /* 0x000fea0003800000 */
.L_x_104:
[----:B------:R-:W-:Y:S01]  /*6fd0*/  ISETP.NE.AND P0, PT, R197, RZ, PT ;  /* 0x000000ffc500720c */ /* 0x000fe20003f05270 */
[----:B--2---:R-:W-:Y:S02]  /*6fe0*/  VIADD R204, R204, 0x90 ;  /* 0x00000090cccc7836 */ /* 0x004fe40000000000 */
[----:B------:R-:W-:Y:S02]  /*6ff0*/  IMAD.U32 R3, RZ, RZ, UR37 ;  /* 0x00000025ff037e24 */ /* 0x000fe4000f8e00ff */
[----:B------:R-:W-:Y:S03]  /*7000*/  VIADD R181, R181, 0x1 ;  /* 0x00000001b5b57836 */ /* 0x000fe60000000000 */
[----:B------:R-:W-:Y:S05]  /*7010*/  PRMT R3, R3, 0x654, R204 ;  /* 0x0000065403037816 */ /* 0x000fea00000000cc */
[----:B------:R2:W3:Y:S04]  /*7020*/  @P0 LDS.128 R148, [R0] ;  /* 0x0000000000940984 */ /* 0x0004e80000000c00 */
[----:B------:R2:W4:Y:S04]  /*7030*/  @P0 LDS.128 R156, [R4+0x20] ;  /* 0x00002000049c0984 */ /* 0x0005280000000c00 */
        /* <DEDUP_REMOVED lines=9> */
[----:B------:R-:W-:Y:S01]  /*70d0*/  SEL R181, R181, RZ, P0 ;  /* 0x000000ffb5b57207 */ /* 0x000fe20000000000 */
[----:B-----5:R5:W-:Y:S02]  /*70e0*/  SYNCS.ARRIVE.TRANS64.RED.A1T0 RZ, [R3+URZ], RZ ;  /* 0x000000ff03ff79a7 */ /* 0x020be400081004ff */
[----:B-----5:R-:W-:Y:S04]  /*70f0*/  SEL R3, RZ, 0x1, P0 ;  /* 0x00000001ff037807 */ /* 0x020fe80000000000 */
[----:B--234-:R-:W-:Y:S02]  /*7100*/  LOP3.LUT R180, R180, R3, RZ, 0x3c, !PT ;  /* 0x00000003b4b47212 */ /* 0x01cfe400078e3cff */
.L_x_103:
[----:B------:R-:W-:Y:S05]  /*7110*/  BSYNC B1 ;  /* 0x0000000000017941 */ /* 0x000fea0003800000 */
.L_x_102:
[----:B------:R-:W-:Y:S01]  /*7120*/  VIADD R0, R80, 0x40 ;  /* 0x0000004050007836 */ /* 0x000fe20000000000 */
[----:B------:R-:W-:Y:S04]  /*7130*/  BSSY.RECONVERGENT B6, `(.L_x_107) ;  /* 0x0000015000067945 */ /* 0x000fe80003800200 */
[----:B------:R-:W-:Y:S04]  /*7140*/  SHF.R.U32.HI R0, RZ, 0x15, R0 ;  /* 0x00000015ff007819 */ /* 0x000fe80000011600 */
[----:B------:R-:W-:Y:S11]  /*7150*/  LOP3.LUT P0, RZ, R0, 0x3, R173, 0x48, !PT ;  /* 0x0000000300ff7812 */ /* 0x000ff600078048ad */
[----:B------:R-:W-:Y:S02]  /*7160*/  @!UPT UIADD3 URZ, UPT, UPT, URZ, URZ, URZ ;  /* 0x000000fffffff290 */ /* 0x000fe4000fffe0ff */
[----:B------:R-:W-:Y:S05]  /*7170*/  @!P0 BRA `(.L_x_108) ;  /* 0x0000000000408947 */ /* 0x000fea0003800000 */
[----:B------:R-:W2:Y:S01]  /*7180*/  LDCU.64 UR8, c[0x4][0x78] ;  /* 0x01000f00ff0877ac */ /* 0x000ea20008000a00 */
[----:B------:R-:W-:Y:S01]  /*7190*/  MOV R3, 0x0 ;  /* 0x0000000000037802 */ /* 0x000fe20000000f00 */
[----:B------:R-:W-:Y:S02]  /*71a0*/  HFMA2 R12, -RZ, RZ, 0, 5.9604644775390625e-08 ;  /* 0x00000001ff0c7431 */ /* 0x000fe400000001ff */
[----:B------:R-:W-:Y:S02]  /*71b0*/  IMAD.MOV.U32 R8, RZ, RZ, 0x192 ;  /* 0x00000192ff087424 */ /* 0x000fe400078e00ff */
[----:B------:R-:W-:Y:S01]  /*71c0*/  IMAD.MOV.U32 R13, RZ, RZ, RZ ;  /* 0x000000ffff0d7224 */ /* 0x000fe200078e00ff */
[----:B------:R-:W3:Y:S01]  /*71d0*/  LDCU.64 UR6, c[0x4][0x80] ;  /* 0x01001000ff0677ac */ /* 0x000ee20008000a00 */
[----:B------:R-:W4:Y:S01]  /*71e0*/  LDC.64 R2, c[0x4][R3] ;  /* 0x0100000003027b82 */ /* 0x000f220000000a00 */
[----:B------:R-:W5:Y:S01]  /*71f0*/  LDCU.64 UR4, c[0x4][0x18] ;  /* 0x01000300ff0477ac */ /* 0x000f620008000a00 */
[----:B--2---:R-:W-:Y:S01]  /*7200*/  MOV R5, UR9 ;  /* 0x0000000900057c02 */ /* 0x004fe20008000f00 */
[----:B------:R-:W-:Y:S01]  /*7210*/  IMAD.U32 R4, RZ, RZ, UR8 ;  /* 0x00000008ff047e24 */ /* 0x000fe2000f8e00ff */
[----:B---3--:R-:W-:Y:S01]  /*7220*/  MOV R7, UR7 ;  /* 0x0000000700077c02 */ /* 0x008fe20008000f00 */
[----:B------:R-:W-:Y:S01]  /*7230*/  IMAD.U32 R6, RZ, RZ, UR6 ;  /* 0x00000006ff067e24 */ /* 0x000fe2000f8e00ff */
[----:B-----5:R-:W-:Y:S01]  /*7240*/  MOV R11, UR5 ;  /* 0x00000005000b7c02 */ /* 0x020fe20008000f00 */
[----:B------:R-:W-:Y:S02]  /*7250*/  IMAD.U32 R10, RZ, RZ, UR4 ;  /* 0x00000004ff0a7e24 */ /* 0x000fe4000f8e00ff */
[----:B------:R-:W-:Y:S07]  /*7260*/  LEPC R20, `(.L_x_108) ;  /* 0x000000001014794e */ /* 0x000fee0000000000 */
[----:B-1--4-:R-:W-:Y:S05]  /*7270*/  CALL.ABS.NOINC R2 ;  /* 0x0000000002007343 */ /* 0x012fea0003c00000 */
.L_x_108:
[----:B------:R-:W-:Y:S05]  /*7280*/  BSYNC.RECONVERGENT B6 ;  /* 0x0000000000067941 */ /* 0x000fea0003800200 */
.L_x_107:
[----:B------:R-:W-:Y:S01]  /*7290*/  F2FP.F16.E4M3.UNPACK_B R4, R149 ;  /* 0x00000095ff04723e */ /* 0x000fe200020006ff */
[----:B------:R-:W-:Y:S05]  /*72a0*/  WARPSYNC.ALL ;  /* 0x0000000000007948 */ /* 0x000fea0003800000 */
[----:B------:R-:W-:Y:S01]  /*72b0*/  R2UR UR4, R80 ;  /* 0x00000000500472ca */ /* 0x000fe200000e0000 */
[--C-:B------:R-:W-:Y:S01]  /*72c0*/  HADD2.F32 R88, -RZ, R4.reuse.H0_H0 ;  /* 0x20000004ff587230 */ /* 0x100fe20000004100 */
[-C--:B------:R-:W-:Y:S01]  /*72d0*/  F2FP.F16.E4M3.UNPACK_B R0, R148.reuse ;  /* 0x00000094ff00723e */ /* 0x080fe200020006ff */
[----:B------:R-:W-:Y:S01]  /*72e0*/  HADD2.F32 R83, -RZ, R4.H1_H1 ;  /* 0x30000004ff537230 */ /* 0x000fe20000004100 */
[----:B------:R-:W-:Y:S01]  /*72f0*/  F2FP.F16.E4M3.UNPACK_B R4, R151 ;  /* 0x00000097ff04723e */ /* 0x000fe200020006ff */
[----:B------:R-:W-:Y:S01]  /*7300*/  BSSY.RECONVERGENT B0, `(.L_x_109) ;  /* 0x0000116000007945 */ /* 0x000fe20003800200 */
[----:B------:R-:W-:Y:S01]  /*7310*/  F2FP.F16.E4M3.UNPACK_B R3, R148.H1 ;  /* 0x00000094ff03723e */ /* 0x000fe200030006ff */
[--C-:B------:R-:W-:Y:S01]  /*7320*/  HADD2.F32 R2, -RZ, R0.reuse.H0_H0 ;  /* 0x20000000ff027230 */ /* 0x100fe20000004100 */
[----:B-1----:R-:W-:Y:S01]  /*7330*/  F2FP.F16.E4M3.UNPACK_B R135, R162 ;  /* 0x000000a2ff87723e */ /* 0x002fe200020006ff */
[----:B------:R-:W-:Y:S01]  /*7340*/  HADD2.F32 R82, -RZ, R0.H1_H1 ;  /* 0x30000000ff527230 */ /* 0x000fe20000004100 */
[----:B------:R-:W-:Y:S01]  /*7350*/  F2FP.F16.E4M3.UNPACK_B R0, R149.H1 ;  /* 0x00000095ff00723e */ /* 0x000fe200030006ff */
[--C-:B------:R-:W-:Y:S01]  /*7360*/  HADD2.F32 R84, -RZ, R3.reuse.H0_H0 ;  /* 0x20000003ff547230 */ /* 0x100fe20000004100 */
[----:B------:R-:W-:Y:S01]  /*7370*/  F2FP.F16.E4M3.UNPACK_B R125, R159.H1 ;  /* 0x0000009fff7d723e */ /* 0x000fe200030006ff */
[----:B------:R-:W-:Y:S01]  /*7380*/  HADD2.F32 R86, -RZ, R3.H1_H1 ;  /* 0x30000003ff567230 */ /* 0x000fe20000004100 */
[-C--:B------:R-:W-:Y:S01]  /*7390*/  F2FP.F16.E4M3.UNPACK_B R3, R150.reuse ;  /* 0x00000096ff03723e */ /* 0x080fe200020006ff */
[--C-:B------:R-:W-:Y:S01]  /*73a0*/  HADD2.F32 R90, -RZ, R0.reuse.H0_H0 ;  /* 0x20000000ff5a7230 */ /* 0x100fe20000004100 */
[----:B------:R-:W-:Y:S01]  /*73b0*/  ISETP.NE.AND P0, PT, R189, RZ, PT ;  /* 0x000000ffbd00720c */ /* 0x000fe20003f05270 */
[----:B------:R-:W-:Y:S01]  /*73c0*/  HADD2.F32 R85, -RZ, R0.H1_H1 ;  /* 0x30000000ff557230 */ /* 0x000fe20000004100 */
[----:B------:R-:W-:Y:S01]  /*73d0*/  F2FP.F16.E4M3.UNPACK_B R0, R150.H1 ;  /* 0x00000096ff00723e */ /* 0x000fe200030006ff */
[--C-:B------:R-:W-:Y:S01]  /*73e0*/  HADD2.F32 R92, -RZ, R3.reuse.H0_H0 ;  /* 0x20000003ff5c7230 */ /* 0x100fe20000004100 */
[----:B------:R-:W-:Y:S01]  /*73f0*/  ISETP.NE.AND P6, PT, R198, RZ, PT ;  /* 0x000000ffc600720c */ /* 0x000fe20003fc5270 */
[----:B------:R-:W-:Y:S01]  /*7400*/  HADD2.F32 R87, -RZ, R3.H1_H1 ;  /* 0x30000003ff577230 */ /* 0x000fe20000004100 */
[----:B------:R-:W-:Y:S01]  /*7410*/  F2FP.F16.E4M3.UNPACK_B R3, R151.H1 ;  /* 0x00000097ff03723e */ /* 0x000fe200030006ff */
[--C-:B------:R-:W-:Y:S02]  /*7420*/  HADD2.F32 R94, -RZ, R0.reuse.H0_H0 ;  /* 0x20000000ff5e7230 */ /* 0x100fe40000004100 */
[----:B------:R-:W-:Y:S01]  /*7430*/  HADD2.F32 R89, -RZ, R0.H1_H1 ;  /* 0x30000000ff597230 */ /* 0x000fe20000004100 */
[-C--:B------:R-:W-:Y:S01]  /*7440*/  F2FP.F16.E4M3.UNPACK_B R0, R152.reuse ;  /* 0x00000098ff00723e */ /* 0x080fe200020006ff */
[--C-:B------:R-:W-:Y:S02]  /*7450*/  HADD2.F32 R96, -RZ, R4.reuse.H0_H0 ;  /* 0x20000004ff607230 */ /* 0x100fe40000004100 */
[----:B------:R-:W-:Y:S01]  /*7460*/  HADD2.F32 R91, -RZ, R4.H1_H1 ;  /* 0x30000004ff5b7230 */ /* 0x000fe20000004100 */
[-C--:B------:R-:W-:Y:S01]  /*7470*/  F2FP.F16.E4M3.UNPACK_B R4, R153.reuse ;  /* 0x00000099ff04723e */ /* 0x080fe200020006ff */
[--C-:B------:R-:W-:Y:S02]  /*7480*/  HADD2.F32 R100, -RZ, R0.reuse.H0_H0 ;  /* 0x20000000ff647230 */ /* 0x100fe40000004100 */
[----:B------:R-:W-:Y:S01]  /*7490*/  HADD2.F32 R95, -RZ, R0.H1_H1 ;  /* 0x30000000ff5f7230 */ /* 0x000fe20000004100 */
[----:B------:R-:W-:Y:S01]  /*74a0*/  F2FP.F16.E4M3.UNPACK_B R0, R153.H1 ;  /* 0x00000099ff00723e */ /* 0x000fe200030006ff */
[--C-:B------:R-:W-:Y:S02]  /*74b0*/  HADD2.F32 R98, -RZ, R3.reuse.H0_H0 ;  /* 0x20000003ff627230 */ /* 0x100fe40000004100 */
[----:B------:R-:W-:Y:S01]  /*74c0*/  HADD2.F32 R93, -RZ, R3.H1_H1 ;  /* 0x30000003ff5d7230 */ /* 0x000fe20000004100 */
[----:B------:R-:W-:Y:S01]  /*74d0*/  F2FP.F16.E4M3.UNPACK_B R3, R152.H1 ;  /* 0x00000098ff03723e */ /* 0x000fe200030006ff */
[--C-:B------:R-:W-:Y:S02]  /*74e0*/  HADD2.F32 R106, -RZ, R0.reuse.H0_H0 ;  /* 0x20000000ff6a7230 */ /* 0x100fe40000004100 */
[----:B------:R-:W-:Y:S01]  /*74f0*/  HADD2.F32 R101, -RZ, R0.H1_H1 ;  /* 0x30000000ff657230 */ /* 0x000fe20000004100 */
[-C--:B------:R-:W-:Y:S01]  /*7500*/  F2FP.F16.E4M3.UNPACK_B R0, R154.reuse.H1 ;  /* 0x0000009aff00723e */ /* 0x080fe200030006ff */
[--C-:B------:R-:W-:Y:S02]  /*7510*/  HADD2.F32 R104, -RZ, R4.reuse.H0_H0 ;  /* 0x20000004ff687230 */ /* 0x100fe40000004100 */
[----:B------:R-:W-:Y:S01]  /*7520*/  HADD2.F32 R99, -RZ, R4.H1_H1 ;  /* 0x30000004ff637230 */ /* 0x000fe20000004100 */
[----:B------:R-:W-:Y:S01]  /*7530*/  F2FP.F16.E4M3.UNPACK_B R4, R155 ;  /* 0x0000009bff04723e */ /* 0x000fe200020006ff */
[--C-:B------:R-:W-:Y:S02]  /*7540*/  HADD2.F32 R102, -RZ, R3.reuse.H0_H0 ;  /* 0x20000003ff667230 */ /* 0x100fe40000004100 */
[----:B------:R-:W-:Y:S01]  /*7550*/  HADD2.F32 R97, -RZ, R3.H1_H1 ;  /* 0x30000003ff617230 */ /* 0x000fe20000004100 */
[----:B------:R-:W-:Y:S01]  /*7560*/  F2FP.F16.E4M3.UNPACK_B R3, R154 ;  /* 0x0000009aff03723e */ /* 0x000fe200020006ff */
[--C-:B------:R-:W-:Y:S02]  /*7570*/  HADD2.F32 R110, -RZ, R0.reuse.H0_H0 ;  /* 0x20000000ff6e7230 */ /* 0x100fe40000004100 */
[----:B------:R-:W-:Y:S01]  /*7580*/  HADD2.F32 R105, -RZ, R0.H1_H1 ;  /* 0x30000000ff697230 */ /* 0x000fe20000004100 */
[-C--:B------:R-:W-:Y:S01]  /*7590*/  F2FP.F16.E4M3.UNPACK_B R0, R156.reuse ;  /* 0x0000009cff00723e */ /* 0x080fe200020006ff */
[--C-:B------:R-:W-:Y:S02]  /*75a0*/  HADD2.F32 R112, -RZ, R4.reuse.H0_H0 ;  /* 0x20000004ff707230 */ /* 0x100fe40000004100 */
[----:B------:R-:W-:Y:S01]  /*75b0*/  HADD2.F32 R107, -RZ, R4.H1_H1 ;  /* 0x30000004ff6b7230 */ /* 0x000fe20000004100 */
[----:B------:R-:W-:Y:S01]  /*75c0*/  F2FP.F16.E4M3.UNPACK_B R4, R157 ;  /* 0x0000009dff04723e */ /* 0x000fe200020006ff */
[--C-:B------:R-:W-:Y:S02]  /*75d0*/  HADD2.F32 R108, -RZ, R3.reuse.H0_H0 ;  /* 0x20000003ff6c7230 */ /* 0x100fe40000004100 */
[----:B------:R-:W-:Y:S01]  /*75e0*/  HADD2.F32 R103, -RZ, R3.H1_H1 ;  /* 0x30000003ff677230 */ /* 0x000fe20000004100 */
[----:B------:R-:W-:Y:S01]  /*75f0*/  F2FP.F16.E4M3.UNPACK_B R3, R155.H1 ;  /* 0x0000009bff03723e */ /* 0x000fe200030006ff */
[--C-:B------:R-:W-:Y:S02]  /*7600*/  HADD2.F32 R116, -RZ, R0.reuse.H0_H0 ;  /* 0x20000000ff747230 */ /* 0x100fe40000004100 */
[----:B------:R-:W-:Y:S01]  /*7610*/  HADD2.F32 R111, -RZ, R0.H1_H1 ;  /* 0x30000000ff6f7230 */ /* 0x000fe20000004100 */
[----:B------:R-:W-:Y:S01]  /*7620*/  F2FP.F16.E4M3.UNPACK_B R0, R156.H1 ;  /* 0x0000009cff00723e */ /* 0x000fe200030006ff */
[--C-:B------:R-:W-:Y:S02]  /*7630*/  HADD2.F32 R120, -RZ, R4.reuse.H0_H0 ;  /* 0x20000004ff787230 */ /* 0x100fe40000004100 */
[----:B------:R-:W-:Y:S02]  /*7640*/  HADD2.F32 R115, -RZ, R4.H1_H1 ;  /* 0x30000004ff737230 */ /* 0x000fe40000004100 */
[--C-:B------:R-:W-:Y:S01]  /*7650*/  HADD2.F32 R114, -RZ, R3.reuse.H0_H0 ;  /* 0x20000003ff727230 */ /* 0x100fe20000004100 */
[----:B------:R-:W1:Y:S01]  /*7660*/  LDTM.x64 R4, tmem[UR4+0x40] ;  /* 0x00004004000479ee */ /* 0x000e620008340000 */
[----:B------:R-:W-:Y:S01]  /*7670*/  HADD2.F32 R109, -RZ, R3.H1_H1 ;  /* 0x30000003ff6d7230 */ /* 0x000fe20000004100 */
[----:B------:R-:W-:Y:S01]  /*7680*/  F2FP.F16.E4M3.UNPACK_B R3, R157.H1 ;  /* 0x0000009dff03723e */ /* 0x000fe200030006ff */
        /* <DEDUP_REMOVED lines=14> */
[----:B------:R-:W-:Y:S01]  /*7770*/  F2FP.F16.E4M3.UNPACK_B R0, R160.H1 ;  /* 0x000000a0ff00723e */ /* 0x000fe200030006ff */
[--C-:B------:R-:W-:Y:S02]  /*7780*/  HADD2.F32 R132, -RZ, R3.reuse.H0_H0 ;  /* 0x20000003ff847230 */ /* 0x100fe40000004100 */
[C---:B-1----:R-:W-:Y:S01]  /*7790*/  FMUL R7, R78.reuse, R7 ;  /* 0x000000074e077220 */ /* 0x042fe20000400000 */
        /* <DEDUP_REMOVED lines=10> */
[C---:B------:R-:W-:Y:S01]  /*7840*/  FMUL R0, R78.reuse, R4 ;  /* 0x000000044e007220 */ /* 0x040fe20000400000 */
[--C-:B------:R-:W-:Y:S01]  /*7850*/  HADD2.F32 R140, -RZ, R135.reuse.H0_H0 ;  /* 0x20000087ff8c7230 */ /* 0x100fe20000004100 */
[----:B------:R-:W-:Y:S01]  /*7860*/  F2FP.F16.E4M3.UNPACK_B R4, R163 ;  /* 0x000000a3ff04723e */ /* 0x000fe200020006ff */
[----:B------:R-:W-:Y:S02]  /*7870*/  HADD2.F32 R135, -RZ, R135.H1_H1 ;  /* 0x30000087ff877230 */ /* 0x000fe40000004100 */
[C---:B------:R-:W-:Y:S01]  /*7880*/  FFMA R0, R81.reuse, R2, R0 ;  /* 0x0000000251007223 */ /* 0x040fe20000000000 */
[C---:B------:R-:W-:Y:S01]  /*7890*/  FMUL R2, R78.reuse, R5 ;  /* 0x000000054e027220 */ /* 0x040fe20000400000 */
[--C-:B------:R-:W-:Y:S01]  /*78a0*/  HADD2.F32 R142, -RZ, R3.reuse.H0_H0 ;  /* 0x20000003ff8e7230 */ /* 0x100fe20000004100 */
[----:B------:R-:W-:Y:S01]  /*78b0*/  F2FP.F16.E4M3.UNPACK_B R5, R163.H1 ;  /* 0x000000a3ff05723e */ /* 0x000fe200030006ff */
[----:B------:R-:W-:Y:S02]  /*78c0*/  HADD2.F32 R137, -RZ, R3.H1_H1 ;  /* 0x30000003ff897230 */ /* 0x000fe40000004100 */
[C---:B------:R-:W-:Y:S01]  /*78d0*/  FFMA R2, R81.reuse, R82, R2 ;  /* 0x0000005251027223 */ /* 0x040fe20000000002 */
[--C-:B------:R-:W-:Y:S02]  /*78e0*/  HADD2.F32 R82, -RZ, R4.reuse.H0_H0 ;  /* 0x20000004ff527230 */ /* 0x100fe40000004100 */
[C---:B------:R-:W-:Y:S01]  /*78f0*/  FMUL R3, R78.reuse, R6 ;  /* 0x000000064e037220 */ /* 0x040fe20000400000 */
[----:B------:R-:W-:Y:S02]  /*7900*/  HADD2.F32 R139, -RZ, R4.H1_H1 ;  /* 0x30000004ff8b7230 */ /* 0x000fe40000004100 */
[C---:B------:R-:W-:Y:S01]  /*7910*/  FMUL R4, R78.reuse, R9 ;  /* 0x000000094e047220 */ /* 0x040fe20000400000 */
[--C-:B------:R-:W-:Y:S02]  /*7920*/  HADD2.F32 R141, -RZ, R5.reuse.H1_H1 ;  /* 0x30000005ff8d7230 */ /* 0x100fe40000004100 */
[C---:B------:R-:W-:Y:S01]  /*7930*/  FFMA R3, R81.reuse, R84, R3 ;  /* 0x0000005451037223 */ /* 0x040fe20000000003 */
[----:B------:R-:W-:Y:S01]  /*7940*/  FFMA R7, R81, R86, R7 ;  /* 0x0000005651077223 */ /* 0x000fe20000000007 */
[----:B------:R-:W-:Y:S02]  /*7950*/  HADD2.F32 R84, -RZ, R5.H0_H0 ;  /* 0x20000005ff547230 */ /* 0x000fe40000004100 */
[C---:B------:R-:W-:Y:S01]  /*7960*/  FMUL R5, R78.reuse, R10 ;  /* 0x0000000a4e057220 */ /* 0x040fe20000400000 */
[C---:B------:R-:W-:Y:S01]  /*7970*/  FMUL R6, R78.reuse, R11 ;  /* 0x0000000b4e067220 */ /* 0x040fe20000400000 */
[C---:B------:R-:W-:Y:S01]  /*7980*/  FMUL R11, R78.reuse, R16 ;  /* 0x000000104e0b7220 */ /* 0x040fe20000400000 */
[----:B------:R-:W-:Y:S01]  /*7990*/  F2FP.SATFINITE.E4M3.F32.PACK_AB_MERGE_C R143, R7, R3, RZ ;  /* 0x00000003078f723e */ /* 0x000fe200048070ff */
[C---:B------:R-:W-:Y:S01]  /*79a0*/  FMUL R3, R78.reuse, R8 ;  /* 0x000000084e037220 */ /* 0x040fe20000400000 */
[C---:B------:R-:W-:Y:S01]  /*79b0*/  FMUL R7, R78.reuse, R12 ;  /* 0x0000000c4e077220 */ /* 0x040fe20000400000 */
[C---:B------:R-:W-:Y:S01]  /*79c0*/  FMUL R8, R78.reuse, R13 ;  /* 0x0000000d4e087220 */ /* 0x040fe20000400000 */
[C---:B------:R-:W-:Y:S01]  /*79d0*/  FMUL R12, R78.reuse, R17 ;  /* 0x000000114e0c7220 */ /* 0x040fe20000400000 */
[C---:B------:R-:W-:Y:S01]  /*79e0*/  FFMA R3, R81.reuse, R88, R3 ;  /* 0x0000005851037223 */ /* 0x040fe20000000003 */
[C---:B------:R-:W-:Y:S01]  /*79f0*/  FFMA R4, R81.reuse, R83, R4 ;  /* 0x0000005351047223 */ /* 0x040fe20000000004 */
[C---:B------:R-:W-:Y:S01]  /*7a00*/  FFMA R5, R81.reuse, R90, R5 ;  /* 0x0000005a51057223 */ /* 0x040fe20000000005 */
[C---:B------:R-:W-:Y:S01]  /*7a10*/  FFMA R6, R81.reuse, R85, R6 ;  /* 0x0000005551067223 */ /* 0x040fe20000000006 */
[C---:B------:R-:W-:Y:S01]  /*7a20*/  FFMA R7, R81.reuse, R92, R7 ;  /* 0x0000005c51077223 */ /* 0x040fe20000000007 */
[C---:B------:R-:W-:Y:S01]  /*7a30*/  FFMA R8, R81.reuse, R87, R8 ;  /* 0x0000005751087223 */ /* 0x040fe20000000008 */
[C---:B------:R-:W-:Y:S01]  /*7a40*/  FMUL R16, R78.reuse, R21 ;  /* 0x000000154e107220 */ /* 0x040fe20000400000 */
[----:B------:R-:W-:Y:S01]  /*7a50*/  FMUL R9, R78, R14 ;  /* 0x0000000e4e097220 */ /* 0x000fe20000400000 */
[----:B------:R-:W-:Y:S01]  /*7a60*/  F2FP.SATFINITE.E4M3.F32.PACK_AB_MERGE_C R5, R6, R5, RZ ;  /* 0x000000050605723e */ /* 0x000fe200048070ff */
[C---:B------:R-:W-:Y:S01]  /*7a70*/  FMUL R10, R78.reuse, R15 ;  /* 0x0000000f4e0a7220 */ /* 0x040fe20000400000 */
[C---:B------:R-:W-:Y:S01]  /*7a80*/  FMUL R15, R78.reuse, R20 ;  /* 0x000000144e0f7220 */ /* 0x040fe20000400000 */
[C---:B------:R-:W-:Y:S01]  /*7a90*/  FFMA R9, R81.reuse, R94, R9 ;  /* 0x0000005e51097223 */ /* 0x040fe20000000009 */
[C---:B------:R-:W-:Y:S01]  /*7aa0*/  FMUL R20, R78.reuse, R25 ;  /* 0x000000194e147220 */ /* 0x040fe20000400000 */
[C---:B------:R-:W-:Y:S01]  /*7ab0*/  FFMA R10, R81.reuse, R89, R10 ;  /* 0x00000059510a7223 */ /* 0x040fe2000000000a */
[C---:B------:R-:W-:Y:S01]  /*7ac0*/  FFMA R11, R81.reuse, R96, R11 ;  /* 0x00000060510b7223 */ /* 0x040fe2000000000b */
[C---:B------:R-:W-:Y:S01]  /*7ad0*/  FFMA R12, R81.reuse, R91, R12 ;  /* 0x0000005b510c7223 */ /* 0x040fe2000000000c */
[C---:B------:R-:W-:Y:S01]  /*7ae0*/  FMUL R13, R78.reuse, R18 ;  /* 0x000000124e0d7220 */ /* 0x040fe20000400000 */
[----:B------:R-:W-:Y:S01]  /*7af0*/  FMUL R14, R78, R19 ;  /* 0x000000134e0e7220 */ /* 0x000fe20000400000 */
[----:B------:R-:W-:Y:S01]  /*7b00*/  F2FP.SATFINITE.E4M3.F32.PACK_AB_MERGE_C R9, R10, R9, RZ ;  /* 0x000000090a09723e */ /* 0x000fe200048070ff */
[C---:B------:R-:W-:Y:S01]  /*7b10*/  FMUL R19, R78.reuse, R24 ;  /* 0x000000184e137220 */ /* 0x040fe20000400000 */
        /* <DEDUP_REMOVED lines=17> */
[----:B------:R-:W-:Y:S01]  /*7c30*/  FMUL R27, R78, R32 ;  /* 0x000000204e1b7220 */ /* 0x000fe20000400000 */
[C---:B------:R-:W-:Y:S01]  /*7c40*/  FFMA R21, R81.reuse, R106, R21 ;  /* 0x0000006a51157223 */ /* 0x040fe20000000015 */
[C---:B------:R-:W-:Y:S01]  /*7c50*/  FFMA R22, R81.reuse, R101, R22 ;  /* 0x0000006551167223 */ /* 0x040fe20000000016 */
[----:B------:R-:W-:Y:S01]  /*7c60*/  F2FP.SATFINITE.E4M3.F32.PACK_AB_MERGE_C R16, R16, R15, R17 ;  /* 0x0000000f1010723e */ /* 0x000fe20004807011 */
[C---:B------:R-:W-:Y:S01]  /*7c70*/  FFMA R23, R81.reuse, R108, R23 ;  /* 0x0000006c51177223 */ /* 0x040fe20000000017 */
[C---:B------:R-:W-:Y:S01]  /*7c80*/  FFMA R24, R81.reuse, R103, R24 ;  /* 0x0000006751187223 */ /* 0x040fe20000000018 */
[----:B------:R-:W-:Y:S01]  /*7c90*/  FMUL R32, R78, R37 ;  /* 0x000000254e207220 */ /* 0x000fe20000400000 */
[----:B------:R-:W-:Y:S01]  /*7ca0*/  F2FP.SATFINITE.E4M3.F32.PACK_AB_MERGE_C R21, R22, R21, RZ ;  /* 0x000000151615723e */ /* 0x000fe200048070ff */
[C---:B------:R-:W-:Y:S01]  /*7cb0*/  FMUL R25, R78.reuse, R30 ;  /* 0x0000001e4e197220 */ /* 0x040fe20000400000 */
[C---:B------:R-:W-:Y:S01]  /*7cc0*/  FMUL R26, R78.reuse, R31 ;  /* 0x0000001f4e1a7220 */ /* 0x040fe20000400000 */
[----:B------:R-:W-:Y:S01]  /*7cd0*/  FMUL R31, R78, R36 ;  /* 0x000000244e1f7220 */ /* 0x000fe20000400000 */
[----:B------:R-:W-:Y:S01]  /*7ce0*/  F2FP.SATFINITE.E4M3.F32.PACK_AB_MERGE_C R17, R20, R19, R21 ;  /* 0x000000131411723e */ /* 0x000fe20004807015 */
        /* <DEDUP_REMOVED lines=8> */
[----:B------:R-:W-:Y:S01]  /*7d70*/  FMUL R35, R78, R40 ;  /* 0x000000284e237220 */ /* 0x000fe20000400000 */
[C---:B------:R-:W-:Y:S01]  /*7d80*/  FFMA R29, R81.reuse, R114, R29 ;  /* 0x00000072511d7223 */ /* 0x040fe2000000001d */
[----:B------:R-:W-:Y:S01]  /*7d90*/  F2FP.SATFINITE.E4M3.F32.PACK_AB_MERGE_C R18, R24, R23, R18 ;  /* 0x000000171812723e */ /* 0x000fe20004807012 */
        /* <DEDUP_REMOVED lines=22> */
[C---:B------:R-:W-:Y:S01]  /*7f00*/  FMUL R41, R78.reuse, R46 ;  /* 0x0000002e4e297220 */ /* 0x040fe20000400000 */
[C---:B------:R-:W-:Y:S01]  /*7f10*/  FMUL R42, R78.reuse, R47 ;  /* 0x0000002f4e2a7220 */ /* 0x040fe20000400000 */
[C---:B------:R-:W-:Y:S01]  /*7f20*/  FFMA R40, R81.reuse, R119, R40 ;  /* 0x0000007751287223 */ /* 0x040fe20000000028 */
[--C-:B------:R-:W-:Y:S02]  /*7f30*/  HADD2.F32 R130, -RZ, R125.reuse.H0_H0 ;  /* 0x2000007dff827230 */ /* 0x100fe40000004100 */
[C---:B------:R-:W-:Y:S01]  /*7f40*/  FFMA R41, R81.reuse, R126, R41 ;  /* 0x0000007e51297223 */ /* 0x040fe20000000029 */
[----:B------:R-:W-:Y:S02]  /*7f50*/  HADD2.F32 R125, -RZ, R125.H1_H1 ;  /* 0x3000007dff7d7230 */ /* 0x000fe40000004100 */
[C---:B------:R-:W-:Y:S01]  /*7f60*/  FMUL R45, R78.reuse, R50 ;  /* 0x000000324e2d7220 */ /* 0x040fe20000400000 */
[C---:B------:R-:W-:Y:S01]  /*7f70*/  FFMA R42, R81.reuse, R121, R42 ;  /* 0x00000079512a7223 */ /* 0x040fe2000000002a */
[C---:B------:R-:W-:Y:S01]  /*7f80*/  FMUL R46, R78.reuse, R51 ;  /* 0x000000334e2e7220 */ /* 0x040fe20000400000 */
[C---:B------:R-:W-:Y:S01]  /*7f90*/  FFMA R43, R81.reuse, R128, R43 ;  /* 0x00000080512b7223 */ /* 0x040fe2000000002b */
[C---:B------:R-:W-:Y:S01]  /*7fa0*/  FMUL R47, R78.reuse, R52 ;  /* 0x000000344e2f7220 */ /* 0x040fe20000400000 */
        /* <DEDUP_REMOVED lines=10> */
[C---:B------:R-:W-:Y:S01]  /*8050*/  FFMA R45, R81.reuse, R130, R45 ;  /* 0x00000082512d7223 */ /* 0x040fe2000000002d */
[C---:B------:R-:W-:Y:S01]  /*8060*/  FMUL R59, R78.reuse, R64 ;  /* 0x000000404e3b7220 */ /* 0x040fe20000400000 */
[C---:B------:R-:W-:Y:S01]  /*8070*/  FMUL R60, R78.reuse, R65 ;  /* 0x000000414e3c7220 */ /* 0x040fe20000400000 */
[C---:B------:R-:W-:Y:S01]  /*8080*/  FMUL R61, R78.reuse, R66 ;  /* 0x000000424e3d7220 */ /* 0x040fe20000400000 */
[----:B------:R-:W-:Y:S01]  /*8090*/  FMUL R62, R78, R67 ;  /* 0x000000434e3e7220 */ /* 0x000fe20000400000 */
[C---:B------:R-:W-:Y:S01]  /*80a0*/  FFMA R46, R81.reuse, R125, R46 ;  /* 0x0000007d512e7223 */ /* 0x040fe2000000002e */
[----:B------:R-:W-:Y:S01]  /*80b0*/  F2FP.SATFINITE.E4M3.F32.PACK_AB_MERGE_C R64, R2, R0, R143 ;  /* 0x000000000240723e */ /* 0x000fe2000480708f */
[C---:B------:R-:W-:Y:S01]  /*80c0*/  FFMA R47, R81.reuse, R132, R47 ;  /* 0x00000084512f7223 */ /* 0x040fe2000000002f */
[----:B------:R-:W-:Y:S01]  /*80d0*/  F2FP.SATFINITE.E4M3.F32.PACK_AB_MERGE_C R65, R4, R3, R5 ;  /* 0x000000030441723e */ /* 0x000fe20004807005 */
[C---:B------:R-:W-:Y:S01]  /*80e0*/  FFMA R48, R81.reuse, R127, R48 ;  /* 0x0000007f51307223 */ /* 0x040fe20000000030 */
[----:B------:R-:W-:Y:S01]  /*80f0*/  F2FP.SATFINITE.E4M3.F32.PACK_AB_MERGE_C R66, R8, R7, R9 ;  /* 0x000000070842723e */ /* 0x000fe20004807009 */
[C---:B------:R-:W-:Y:S01]  /*8100*/  FFMA R49, R81.reuse, R134, R49 ;  /* 0x0000008651317223 */ /* 0x040fe20000000031 */
[----:B------:R-:W-:Y:S01]  /*8110*/  F2FP.SATFINITE.E4M3.F32.PACK_AB_MERGE_C R67, R12, R11, R13 ;  /* 0x0000000b0c43723e */ /* 0x000fe2000480700d */
[----:B------:R-:W-:Y:S01]  /*8120*/  FMUL R53, R78, R58 ;  /* 0x0000003a4e357220 */ /* 0x000fe20000400000 */
[C---:B------:R-:W-:Y:S01]  /*8130*/  FFMA R50, R81.reuse, R129, R50 ;  /* 0x0000008151327223 */ /* 0x040fe20000000032 */
[C---:B------:R-:W-:Y:S01]  /*8140*/  FFMA R51, R81.reuse, R136, R51 ;  /* 0x0000008851337223 */ /* 0x040fe20000000033 */
[C---:B------:R-:W-:Y:S01]  /*8150*/  FFMA R52, R81.reuse, R131, R52 ;  /* 0x0000008351347223 */ /* 0x040fe20000000034 */
[----:B------:R1:W-:Y:S01]  /*8160*/  STS.128 [R172+UR49+0xa200], R64 ;  /* 0x00a20040ac007988 */ /* 0x0003e20008000c31 */
[C---:B------:R-:W-:Y:S01]  /*8170*/  FFMA R53, R81.reuse, R138, R53 ;  /* 0x0000008a51357223 */ /* 0x040fe20000000035 */
[----:B------:R-:W-:Y:S01]  /*8180*/  F2FP.SATFINITE.E4M3.F32.PACK_AB_MERGE_C R37, R38, R37, RZ ;  /* 0x000000252625723e */ /* 0x000fe200048070ff */
[C---:B------:R-:W-:Y:S01]  /*8190*/  FFMA R54, R81.reuse, R133, R54 ;  /* 0x0000008551367223 */ /* 0x040fe20000000036 */
[----:B------:R-:W-:Y:S01]  /*81a0*/  FMUL R58, R78, R63 ;  /* 0x0000003f4e3a7220 */ /* 0x000fe20000400000 */
[C---:B------:R-:W-:Y:S01]  /*81b0*/  FFMA R55, R81.reuse, R140, R55 ;  /* 0x0000008c51377223 */ /* 0x040fe20000000037 */
[C---:B------:R-:W-:Y:S01]  /*81c0*/  FFMA R56, R81.reuse, R135, R56 ;  /* 0x0000008751387223 */ /* 0x040fe20000000038 */
[C---:B------:R-:W-:Y:S01]  /*81d0*/  FFMA R57, R81.reuse, R142, R57 ;  /* 0x0000008e51397223 */ /* 0x040fe20000000039 */
[----:B------:R1:W-:Y:S01]  /*81e0*/  STS.128 [R192+0xa010], R16 ;  /* 0x00a01010c0007388 */ /* 0x0003e20000000c00 */
[----:B------:R-:W-:Y:S01]  /*81f0*/  F2FP.SATFINITE.E4M3.F32.PACK_AB_MERGE_C R33, R36, R35, R37 ;  /* 0x000000232421723e */ /* 0x000fe20004807025 */
[C---:B------:R-:W-:Y:S01]  /*8200*/  FFMA R58, R81.reuse, R137, R58 ;  /* 0x00000089513a7223 */ /* 0x040fe2000000003a */
[----:B------:R-:W-:Y:S01]  /*8210*/  F2FP.SATFINITE.E4M3.F32.PACK_AB_MERGE_C R34, R42, R41, RZ ;  /* 0x000000292a22723e */ /* 0x000fe200048070ff */
[C---:B------:R-:W-:Y:S01]  /*8220*/  FFMA R59, R81.reuse, R82, R59 ;  /* 0x00000052513b7223 */ /* 0x040fe2000000003b */
[----:B------:R-:W-:Y:S01]  /*8230*/  F2FP.SATFINITE.E4M3.F32.PACK_AB_MERGE_C R35, R46, R45, RZ ;  /* 0x0000002d2e23723e */ /* 0x000fe200048070ff */
        /* <DEDUP_REMOVED lines=25> */
[----:B------:R-:W-:Y:S02]  /*83d0*/  UIADD3 UR8, UP0, UPT, UR52, 0x680, URZ ;  /* 0x0000068034087890 */ /* 0x000fe4000ff1e0ff */
[----:B------:R-:W-:Y:S02]  /*83e0*/  UIADD3 UR5, UPT, UPT, UR41, 0x40, URZ ;  /* 0x0000004029057890 */ /* 0x000fe4000fffe0ff */
[----:B------:R-:W-:Y:S02]  /*83f0*/  UIADD3 UR4, UPT, UPT, UR49, 0xa200, URZ ;  /* 0x0000a20031047890 */ /* 0x000fe4000fffe0ff */
[----:B------:R-:W-:Y:S01]  /*8400*/  UIADD3.X UR9, UPT, UPT, URZ, UR53, URZ, UP0, !UPT ;  /* 0x00000035ff097290 */ /* 0x000fe200087fe4ff */
[----:B------:R-:W-:Y:S01]  /*8410*/  UMOV UR6, UR42 ;  /* 0x0000002a00067c82 */ /* 0x000fe20008000000 */
[----:B------:R-:W-:Y:S07]  /*8420*/  UMOV UR7, UR36 ;  /* 0x0000002400077c82 */ /* 0x000fee0008000000 */
[----:B------:R2:W-:Y:S01]  /*8430*/  UTMASTG.3D [UR4], [UR8] ;  /* 0x00000004080073b5 */ /* 0x0005e20008010000 */
[----:B------:R0:W-:Y:S01]  /*8440*/  UTMACMDFLUSH ;  /* 0x00000000000079b7 */ /* 0x0001e20000000000 */
[----:B--2---:R-:W-:Y:S04]  /*8450*/  DEPBAR.LE SB0, 0x1 ;  /* 0x000080400000791a */ /* 0x004fe80000000000 */
.L_x_110:
[----:B------:R-:W-:Y:S05]  /*8460*/  BSYNC.RECONVERGENT B0 ;  /* 0x0000000000007941 */ /* 0x000fea0003800200 */
.L_x_109:
        /* <DEDUP_REMOVED lines=16> */
.L_x_114:
[----:B------:R-:W-:Y:S05]  /*8570*/  BSYNC B0 ;  /* 0x0000000000007941 */ /* 0x000fea0003800000 */
.L_x_113:
        /* <DEDUP_REMOVED lines=20> */
.L_x_112:
[----:B------:R-:W-:Y:S05]  /*86c0*/  BSYNC B1 ;  /* 0x0000000000017941 */ /* 0x000fea0003800000 */
.L_x_111:
[----:B--2---:R-:W-:Y:S01]  /*86d0*/  VIADD R0, R80, 0x80 ;  /* 0x0000008050007836 */ /* 0x004fe20000000000 */
        /* <DEDUP_REMOVED lines=10> */
[----:B------:R-:W5:Y:S01]  /*8780*/  LDCU.64 UR6, c[0x4][0x80] ;  /* 0x01001000ff0677ac */ /* 0x000f620008000a00 */
[----:B------:R-:W1:Y:S01]  /*8790*/  LDC.64 R2, c[0x4][R3] ;  /* 0x0100000003027b82 */ /* 0x000e620000000a00 */
[----:B------:R-:W3:Y:S01]  /*87a0*/  LDCU.64 UR4, c[0x4][0x18] ;  /* 0x01000300ff0477ac */ /* 0x000ee20008000a00 */
[----:B--2---:R-:W-:Y:S01]  /*87b0*/  MOV R5, UR9 ;  /* 0x0000000900057c02 */ /* 0x004fe20008000f00 */
[----:B------:R-:W-:Y:S01]  /*87c0*/  IMAD.U32 R4, RZ, RZ, UR8 ;  /* 0x00000008ff047e24 */ /* 0x000fe2000f8e00ff */
[----:B-----5:R-:W-:Y:S01]  /*87d0*/  MOV R7, UR7 ;  /* 0x0000000700077c02 */ /* 0x020fe20008000f00 */
[----:B------:R-:W-:Y:S01]  /*87e0*/  IMAD.U32 R6, RZ, RZ, UR6 ;  /* 0x00000006ff067e24 */ /* 0x000fe2000f8e00ff */
[----:B---3--:R-:W-:Y:S01]  /*87f0*/  MOV R11, UR5 ;  /* 0x00000005000b7c02 */ /* 0x008fe20008000f00 */
[----:B------:R-:W-:Y:S02]  /*8800*/  IMAD.U32 R10, RZ, RZ, UR4 ;  /* 0x00000004ff0a7e24 */ /* 0x000fe4000f8e00ff */
[----:B------:R-:W-:Y:S07]  /*8810*/  LEPC R20, `(.L_x_117) ;  /* 0x000000001014794e */ /* 0x000fee0000000000 */
[----:B-1--4-:R-:W-:Y:S05]  /*8820*/  CALL.ABS.NOINC R2 ;  /* 0x0000000002007343 */ /* 0x012fea0003c00000 */
.L_x_117:
[----:B------:R-:W-:Y:S05]  /*8830*/  BSYNC.RECONVERGENT B6 ;  /* 0x0000000000067941 */ /* 0x000fea0003800200 */
.L_x_116:
[----:B---3--:R-:W-:Y:S01]  /*8840*/  F2FP.F16.E4M3.UNPACK_B R4, R149 ;  /* 0x00000095ff04723e */ /* 0x008fe200020006ff */
        /* <DEDUP_REMOVED lines=13> */
[----:B----4-:R-:W-:Y:S01]  /*8920*/  F2FP.F16.E4M3.UNPACK_B R125, R159.H1 ;  /* 0x0000009fff7d723e */ /* 0x010fe200030006ff */
        /* <DEDUP_REMOVED lines=262> */
[----:B------:R-:W-:Y:S02]  /*9990*/  UIADD3 UR8, UP0, UPT, UR52, 0x680, URZ ;  /* 0x0000068034087890 */ /* 0x000fe4000ff1e0ff */
[----:B------:R-:W-:Y:S02]  /*99a0*/  UIADD3 UR5, UPT, UPT, UR41, 0x80, URZ ;  /* 0x0000008029057890 */ /* 0x000fe4000fffe0ff */
[----:B------:R-:W-:Y:S01]  /*99b0*/  MOV R188, UR10 ;  /* 0x0000000a00bc7c02 */ /* 0x000fe20008000f00 */
[----:B------:R-:W-:Y:S01]  /*99c0*/  UIADD3.X UR9, UPT, UPT, URZ, UR53, URZ, UP0, !UPT ;  /* 0x00000035ff097290 */ /* 0x000fe200087fe4ff */
[----:B------:R-:W-:Y:S02]  /*99d0*/  UMOV UR6, UR42 ;  /* 0x0000002a00067c82 */ /* 0x000fe40008000000 */
[----:B------:R-:W-:Y:S01]  /*99e0*/  R2UR UR4, R188 ;  /* 0x00000000bc0472ca */ /* 0x000fe200000e0000 */
[----:B------:R-:W-:Y:S11]  /*99f0*/  UMOV UR7, UR36 ;  /* 0x0000002400077c82 */ /* 0x000ff60008000000 */
[----:B------:R-:W-:Y:S01]  /*9a00*/  @!UPT UIADD3 URZ, UPT, UPT, URZ, URZ, URZ ;  /* 0x000000fffffff290 */ /* 0x000fe2000fffe0ff */
[----:B------:R2:W-:Y:S01]  /*9a10*/  UTMASTG.3D [UR4], [UR8] ;  /* 0x00000004080073b5 */ /* 0x0005e20008010000 */
[----:B------:R0:W-:Y:S01]  /*9a20*/  UTMACMDFLUSH ;  /* 0x00000000000079b7 */ /* 0x0001e20000000000 */
[----:B--2---:R-:W-:Y:S04]  /*9a30*/  DEPBAR.LE SB0, 0x1 ;  /* 0x000080400000791a */ /* 0x004fe80000000000 */
.L_x_119:
[----:B------:R-:W-:Y:S05]  /*9a40*/  BSYNC.RECONVERGENT B0 ;  /* 0x0000000000007941 */ /* 0x000fea0003800200 */
.L_x_118:
        /* <DEDUP_REMOVED lines=16> */
.L_x_123:
[----:B------:R-:W-:Y:S05]  /*9b50*/  BSYNC B0 ;  /* 0x0000000000007941 */ /* 0x000fea0003800000 */
.L_x_122:
        /* <DEDUP_REMOVED lines=20> */
.L_x_121:
[----:B------:R-:W-:Y:S05]  /*9ca0*/  BSYNC B1 ;  /* 0x0000000000017941 */ /* 0x000fea0003800000 */
.L_x_120:
[----:B--2---:R-:W-:Y:S05]  /*9cb0*/  VIADD R0, R80, 0xc0 ;  /* 0x000000c050007836 */ /* 0x004fea0000000000 */
        /* <DEDUP_REMOVED lines=20> */
.L_x_125:
[----:B------:R-:W-:Y:S01]  /*9e00*/  ISETP.NE.AND P0, PT, R189, RZ, PT ;  /* 0x000000ffbd00720c */ /* 0x000fe20003f05270 */
[----:B------:R-:W-:Y:S05]  /*9e10*/  WARPSYNC.ALL ;  /* 0x0000000000007948 */ /* 0x000fea0003800000 */
[----:B------:R-:W-:Y:S01]  /*9e20*/  R2UR UR4, R80 ;  /* 0x00000000500472ca */ /* 0x000fe200000e0000 */
[----:B------:R-:W-:Y:S01]  /*9e30*/  BSSY.RECONVERGENT B0, `(.L_x_126) ;  /* 0x000011d000007945 */ /* 0x000fe20003800200 */
[----:B---3--:R-:W-:Y:S02]  /*9e40*/  F2FP.F16.E4M3.UNPACK_B R11, R149 ;  /* 0x00000095ff0b723e */ /* 0x008fe400020006ff */
[----:B------:R-:W-:Y:S02]  /*9e50*/  F2FP.F16.E4M3.UNPACK_B R10, R150 ;  /* 0x00000096ff0a723e */ /* 0x000fe400020006ff */
[----:B------:R-:W-:Y:S01]  /*9e60*/  F2FP.F16.E4M3.UNPACK_B R9, R151 ;  /* 0x00000097ff09723e */ /* 0x000fe200020006ff */
[--C-:B------:R-:W-:Y:S01]  /*9e70*/  HADD2.F32 R83, -RZ, R11.reuse.H0_H0 ;  /* 0x2000000bff537230 */ /* 0x100fe20000004100 */
[----:B----4-:R-:W-:Y:S01]  /*9e80*/  F2FP.F16.E4M3.UNPACK_B R8, R152 ;  /* 0x00000098ff08723e */ /* 0x010fe200020006ff */
[----:B------:R-:W-:Y:S01]  /*9e90*/  HADD2.F32 R84, -RZ, R11.H1_H1 ;  /* 0x3000000bff547230 */ /* 0x000fe20000004100 */
[----:B------:R-:W-:Y:S01]  /*9ea0*/  F2FP.F16.E4M3.UNPACK_B R7, R153 ;  /* 0x00000099ff07723e */ /* 0x000fe200020006ff */
[--C-:B------:R-:W-:Y:S01]  /*9eb0*/  HADD2.F32 R87, -RZ, R10.reuse.H0_H0 ;  /* 0x2000000aff577230 */ /* 0x100fe20000004100 */
[----:B------:R-:W-:Y:S01]  /*9ec0*/  F2FP.F16.E4M3.UNPACK_B R6, R154 ;  /* 0x0000009aff06723e */ /* 0x000fe200020006ff */
[----:B------:R-:W-:Y:S01]  /*9ed0*/  HADD2.F32 R88, -RZ, R10.H1_H1 ;  /* 0x3000000aff587230 */ /* 0x000fe20000004100 */
[----:B------:R-:W-:Y:S01]  /*9ee0*/  F2FP.F16.E4M3.UNPACK_B R5, R155 ;  /* 0x0000009bff05723e */ /* 0x000fe200020006ff */
[--C-:B------:R-:W-:Y:S01]  /*9ef0*/  HADD2.F32 R91, -RZ, R9.reuse.H0_H0 ;  /* 0x20000009ff5b7230 */ /* 0x100fe20000004100 */
[----:B-1----:R-:W-:Y:S01]  /*9f00*/  F2FP.F16.E4M3.UNPACK_B R4, R156 ;  /* 0x0000009cff04723e */ /* 0x002fe200020006ff */
[----:B------:R-:W-:Y:S01]  /*9f10*/  HADD2.F32 R92, -RZ, R9.H1_H1 ;  /* 0x30000009ff5c7230 */ /* 0x000fe20000004100 */
[-C--:B------:R-:W-:Y:S01]  /*9f20*/  F2FP.F16.E4M3.UNPACK_B R2, R148.reuse ;  /* 0x00000094ff02723e */ /* 0x080fe200020006ff */
[--C-:B------:R-:W-:Y:S01]  /*9f30*/  HADD2.F32 R95, -RZ, R8.reuse.H0_H0 ;  /* 0x20000008ff5f7230 */ /* 0x100fe20000004100 */
[----:B------:R-:W-:Y:S01]  /*9f40*/  F2FP.F16.E4M3.UNPACK_B R148, R148.H1 ;  /* 0x00000094ff94723e */ /* 0x000fe200030006ff */
[----:B------:R-:W-:Y:S01]  /*9f50*/  HADD2.F32 R97, -RZ, R8.H1_H1 ;  /* 0x30000008ff617230 */ /* 0x000fe20000004100 */
[----:B------:R-:W-:Y:S01]  /*9f60*/  F2FP.F16.E4M3.UNPACK_B R149, R149.H1 ;  /* 0x00000095ff95723e */ /* 0x000fe200030006ff */
[--C-:B------:R-:W-:Y:S01]  /*9f70*/  HADD2.F32 R98, -RZ, R7.reuse.H0_H0 ;  /* 0x20000007ff627230 */ /* 0x100fe20000004100 */
[----:B------:R-:W-:Y:S01]  /*9f80*/  F2FP.F16.E4M3.UNPACK_B R150, R150.H1 ;  /* 0x00000096ff96723e */ /* 0x000fe200030006ff */
[----:B------:R-:W-:Y:S01]  /*9f90*/  HADD2.F32 R101, -RZ, R7.H1_H1 ;  /* 0x30000007ff657230 */ /* 0x000fe20000004100 */
[----:B------:R-:W-:Y:S01]  /*9fa0*/  F2FP.F16.E4M3.UNPACK_B R151, R151.H1 ;  /* 0x00000097ff97723e */ /* 0x000fe200030006ff */
[--C-:B------:R-:W-:Y:S01]  /*9fb0*/  HADD2.F32 R102, -RZ, R6.reuse.H0_H0 ;  /* 0x20000006ff667230 */ /* 0x100fe20000004100 */
[----:B------:R-:W-:Y:S01]  /*9fc0*/  F2FP.F16.E4M3.UNPACK_B R138, R163 ;  /* 0x000000a3ff8a723e */ /* 0x000fe200020006ff */
[----:B------:R-:W-:Y:S01]  /*9fd0*/  HADD2.F32 R105, -RZ, R6.H1_H1 ;  /* 0x30000006ff697230 */ /* 0x000fe20000004100 */
[----:B------:R-:W-:Y:S01]  /*9fe0*/  R2UR UR5, R193 ;  /* 0x00000000c10572ca */ /* 0x000fe200000e0000 */
[--C-:B------:R-:W-:Y:S01]  /*9ff0*/  HADD2.F32 R106, -RZ, R5.reuse.H0_H0 ;  /* 0x20000005ff6a7230 */ /* 0x100fe20000004100 */
[----:B------:R-:W-:Y:S01]  /*a000*/  F2FP.F16.E4M3.UNPACK_B R116, R157 ;  /* 0x0000009dff74723e */ /* 0x000fe200020006ff */
[----:B------:R-:W-:Y:S01]  /*a010*/  HADD2.F32 R109, -RZ, R5.H1_H1 ;  /* 0x30000005ff6d7230 */ /* 0x000fe20000004100 */
[----:B------:R-:W-:Y:S01]  /*a020*/  F2FP.F16.E4M3.UNPACK_B R120, R158 ;  /* 0x0000009eff78723e */ /* 0x000fe200020006ff */
[--C-:B------:R-:W-:Y:S01]  /*a030*/  HADD2.F32 R110, -RZ, R4.reuse.H0_H0 ;  /* 0x20000004ff6e7230 */ /* 0x100fe20000004100 */
[----:B------:R-:W-:Y:S01]  /*a040*/  F2FP.F16.E4M3.UNPACK_B R124, R159 ;  /* 0x0000009fff7c723e */ /* 0x000fe200020006ff */
[----:B------:R-:W-:Y:S01]  /*a050*/  HADD2.F32 R113, -RZ, R4.H1_H1 ;  /* 0x30000004ff717230 */ /* 0x000fe20000004100 */
[----:B------:R-:W-:Y:S01]  /*a060*/  F2FP.F16.E4M3.UNPACK_B R128, R160 ;  /* 0x000000a0ff80723e */ /* 0x000fe200020006ff */
[----:B------:R-:W1:Y:S01]  /*a070*/  LDTM.x64 R4, tmem[UR4+0xc0] ;  /* 0x0000c004000479ee */ /* 0x000e620008340000 */
[--C-:B------:R-:W-:Y:S01]  /*a080*/  HADD2.F32 R0, -RZ, R2.reuse.H0_H0 ;  /* 0x20000002ff007230 */ /* 0x100fe20000004100 */
[----:B------:R-:W-:Y:S01]  /*a090*/  NOP ;  /* 0x0000000000007918 */ /* 0x000fe20000000000 */
[----:B------:R-:W-:Y:S01]  /*a0a0*/  HADD2.F32 R2, -RZ, R2.H1_H1 ;  /* 0x30000002ff027230 */ /* 0x000fe20000004100 */
[----:B------:R-:W-:Y:S01]  /*a0b0*/  UIADD3 UR5, UPT, UPT, UR5, 0xf0, URZ ;  /* 0x000000f005057890 */ /* 0x000fe2000fffe0ff */
[--C-:B------:R-:W-:Y:S01]  /*a0c0*/  HADD2.F32 R86, -RZ, R149.reuse.H1_H1 ;  /* 0x30000095ff567230 */ /* 0x100fe20000004100 */
[----:B------:R-:W-:Y:S01]  /*a0d0*/  F2FP.F16.E4M3.UNPACK_B R132, R161 ;  /* 0x000000a1ff84723e */ /* 0x000fe200020006ff */
[--C-:B------:R-:W-:Y:S01]  /*a0e0*/  HADD2.F32 R114, -RZ, R116.reuse.H0_H0 ;  /* 0x20000074ff727230 */ /* 0x100fe20000004100 */
[----:B------:R-:W-:Y:S01]  /*a0f0*/  UPRMT UR5, UR37, 0x654, UR5 ;  /* 0x0000065425057896 */ /* 0x000fe20008000005 */
[----:B------:R-:W-:Y:S01]  /*a100*/  HADD2.F32 R117, -RZ, R116.H1_H1 ;  /* 0x30000074ff757230 */ /* 0x000fe20000004100 */
[----:B------:R-:W-:Y:S01]  /*a110*/  F2FP.F16.E4M3.UNPACK_B R136, R162 ;  /* 0x000000a2ff88723e */ /* 0x000fe200020006ff */
[--C-:B------:R-:W-:Y:S01]  /*a120*/  HADD2.F32 R118, -RZ, R120.reuse.H0_H0 ;  /* 0x20000078ff767230 */ /* 0x100fe20000004100 */
[----:B------:R-:W-:Y:S01]  /*a130*/  F2FP.F16.E4M3.UNPACK_B R152, R152.H1 ;  /* 0x00000098ff98723e */ /* 0x000fe200030006ff */
[----:B------:R-:W-:Y:S01]  /*a140*/  HADD2.F32 R121, -RZ, R120.H1_H1 ;  /* 0x30000078ff797230 */ /* 0x000fe20000004100 */
[----:B------:R-:W-:Y:S01]  /*a150*/  F2FP.F16.E4M3.UNPACK_B R153, R153.H1 ;  /* 0x00000099ff99723e */ /* 0x000fe200030006ff */
[--C-:B------:R-:W-:Y:S01]  /*a160*/  HADD2.F32 R122, -RZ, R124.reuse.H0_H0 ;  /* 0x2000007cff7a7230 */ /* 0x100fe20000004100 */
[----:B------:R-:W-:Y:S01]  /*a170*/  F2FP.F16.E4M3.UNPACK_B R154, R154.H1 ;  /* 0x0000009aff9a723e */ /* 0x000fe200030006ff */
[----:B-1----:R-:W-:Y:S01]  /*a180*/  SYNCS.ARRIVE.TRANS64.RED.A1T0 RZ, [UR5], RZ ;  /* 0x000000ffffff79a7 */ /* 0x002fe20008100405 */
[----:B------:R-:W-:Y:S01]  /*a190*/  HADD2.F32 R125, -RZ, R124.H1_H1 ;  /* 0x3000007cff7d7230 */ /* 0x000fe20000004100 */
[----:B------:R-:W-:Y:S01]  /*a1a0*/  F2FP.F16.E4M3.UNPACK_B R155, R155.H1 ;  /* 0x0000009bff9b723e */ /* 0x000fe200030006ff */
[--C-:B------:R-:W-:Y:S01]  /*a1b0*/  HADD2.F32 R126, -RZ, R128.reuse.H0_H0 ;  /* 0x20000080ff7e7230 */ /* 0x100fe20000004100 */
[----:B------:R-:W-:Y:S01]  /*a1c0*/  F2FP.F16.E4M3.UNPACK_B R156, R156.H1 ;  /* 0x0000009cff9c723e */ /* 0x000fe200030006ff */
[----:B------:R-:W-:Y:S01]  /*a1d0*/  HADD2.F32 R129, -RZ, R128.H1_H1 ;  /* 0x30000080ff817230 */ /* 0x000fe20000004100 */
[----:B------:R-:W-:Y:S01]  /*a1e0*/  F2FP.F16.E4M3.UNPACK_B R157, R157.H1 ;  /* 0x0000009dff9d723e */ /* 0x000fe200030006ff */
[C---:B------:R-:W-:Y:S01]  /*a1f0*/  FMUL R4, R78.reuse, R4 ;  /* 0x000000044e047220 */ /* 0x040fe20000400000 */
[C---:B------:R-:W-:Y:S01]  /*a200*/  FMUL R5, R78.reuse, R5 ;  /* 0x000000054e057220 */ /* 0x040fe20000400000 */
[----:B------:R-:W-:Y:S02]  /*a210*/  HADD2.F32 R3, -RZ, R148.H0_H0 ;  /* 0x20000094ff037230 */ /* 0x000fe40000004100 */
        /* <DEDUP_REMOVED lines=11> */
[----:B------:R-:W-:Y:S02]  /*a2d0*/  HADD2.F32 R130, -RZ, R132.H0_H0 ;  /* 0x20000084ff827230 */ /* 0x000fe40000004100 */
[C---:B------:R-:W-:Y:S01]  /*a2e0*/  FMUL R6, R78.reuse, R6 ;  /* 0x000000064e067220 */ /* 0x040fe20000400000 */
[----:B------:R-:W-:Y:S02]  /*a2f0*/  HADD2.F32 R82, -RZ, R148.H1_H1 ;  /* 0x30000094ff527230 */ /* 0x000fe40000004100 */
[C---:B------:R-:W-:Y:S01]  /*a300*/  FMUL R7, R78.reuse, R7 ;  /* 0x000000074e077220 */ /* 0x040fe20000400000 */
[----:B------:R-:W-:Y:S02]  /*a310*/  HADD2.F32 R85, -RZ, R149.H0_H0 ;  /* 0x20000095ff557230 */ /* 0x000fe40000004100 */
[C---:B------:R-:W-:Y:S01]  /*a320*/  FFMA R6, R81.reuse, R3, R6 ;  /* 0x0000000351067223 */ /* 0x040fe20000000006 */
[----:B------:R-:W-:Y:S02]  /*a330*/  HADD2.F32 R133, -RZ, R132.H1_H1 ;  /* 0x30000084ff857230 */ /* 0x000fe40000004100 */
[C---:B------:R-:W-:Y:S01]  /*a340*/  FFMA R7, R81.reuse, R82, R7 ;  /* 0x0000005251077223 */ /* 0x040fe20000000007 */
[C---:B------:R-:W-:Y:S01]  /*a350*/  FFMA R8, R81.reuse, R83, R8 ;  /* 0x0000005351087223 */ /* 0x040fe20000000008 */
[C---:B------:R-:W-:Y:S01]  /*a360*/  FFMA R9, R81.reuse, R84, R9 ;  /* 0x0000005451097223 */ /* 0x040fe20000000009 */
[--C-:B------:R-:W-:Y:S02]  /*a370*/  HADD2.F32 R82, -RZ, R138.reuse.H0_H0 ;  /* 0x2000008aff527230 */ /* 0x100fe40000004100 */
[C---:B------:R-:W-:Y:S01]  /*a380*/  FMUL R10, R78.reuse, R10 ;  /* 0x0000000a4e0a7220 */ /* 0x040fe20000400000 */
[----:B------:R-:W-:Y:S02]  /*a390*/  HADD2.F32 R83, -RZ, R138.H1_H1 ;  /* 0x3000008aff537230 */ /* 0x000fe40000004100 */
[C---:B------:R-:W-:Y:S01]  /*a3a0*/  FMUL R11, R78.reuse, R11 ;  /* 0x0000000b4e0b7220 */ /* 0x040fe20000400000 */
[----:B------:R-:W-:Y:S02]  /*a3b0*/  HADD2.F32 R89, -RZ, R150.H0_H0 ;  /* 0x20000096ff597230 */ /* 0x000fe40000004100 */
[C---:B------:R-:W-:Y:S01]  /*a3c0*/  FFMA R10, R81.reuse, R85, R10 ;  /* 0x00000055510a7223 */ /* 0x040fe2000000000a */
[--C-:B------:R-:W-:Y:S02]  /*a3d0*/  HADD2.F32 R134, -RZ, R136.reuse.H0_H0 ;  /* 0x20000088ff867230 */ /* 0x100fe40000004100 */
[C---:B------:R-:W-:Y:S01]  /*a3e0*/  FFMA R11, R81.reuse, R86, R11 ;  /* 0x00000056510b7223 */ /* 0x040fe2000000000b */
[C---:B------:R-:W-:Y:S01]  /*a3f0*/  FFMA R12, R81.reuse, R87, R12 ;  /* 0x00000057510c7223 */ /* 0x040fe2000000000c */
[----:B------:R-:W-:Y:S01]  /*a400*/  FFMA R13, R81, R88, R13 ;  /* 0x00000058510d7223 */ /* 0x000fe2000000000d */
[----:B------:R-:W-:Y:S01]  /*a410*/  F2FP.SATFINITE.E4M3.F32.PACK_AB_MERGE_C R86, R7, R6, RZ ;  /* 0x000000060756723e */ /* 0x000fe200048070ff */
[C---:B------:R-:W-:Y:S01]  /*a420*/  FMUL R7, R78.reuse, R24 ;  /* 0x000000184e077220 */ /* 0x040fe20000400000 */
[----:B------:R-:W-:Y:S01]  /*a430*/  F2FP.SATFINITE.E4M3.F32.PACK_AB_MERGE_C R138, R11, R10, RZ ;  /* 0x0000000a0b8a723e */ /* 0x000fe200048070ff */
[C---:B------:R-:W-:Y:S01]  /*a440*/  FMUL R10, R78.reuse, R25 ;  /* 0x000000194e0a7220 */ /* 0x040fe20000400000 */
[C---:B------:R-:W-:Y:S01]  /*a450*/  FMUL R25, R78.reuse, R32 ;  /* 0x000000204e197220 */ /* 0x040fe20000400000 */
[----:B------:R-:W-:Y:S02]  /*a460*/  HADD2.F32 R137, -RZ, R136.H1_H1 ;  /* 0x30000088ff897230 */ /* 0x000fe40000004100 */
[C---:B------:R-:W-:Y:S01]  /*a470*/  FMUL R14, R78.reuse, R14 ;  /* 0x0000000e4e0e7220 */ /* 0x040fe20000400000 */
[----:B------:R-:W-:Y:S02]  /*a480*/  HADD2.F32 R90, -RZ, R150.H1_H1 ;  /* 0x30000096ff5a7230 */ /* 0x000fe40000004100 */
[C---:B------:R-:W-:Y:S01]  /*a490*/  FMUL R15, R78.reuse, R15 ;  /* 0x0000000f4e0f7220 */ /* 0x040fe20000400000 */
[--C-:B------:R-:W-:Y:S02]  /*a4a0*/  HADD2.F32 R93, -RZ, R151.reuse.H0_H0 ;  /* 0x20000097ff5d7230 */ /* 0x100fe40000004100 */
[C---:B------:R-:W-:Y:S01]  /*a4b0*/  FFMA R14, R81.reuse, R89, R14 ;  /* 0x00000059510e7223 */ /* 0x040fe2000000000e */
[----:B------:R-:W-:Y:S02]  /*a4c0*/  HADD2.F32 R94, -RZ, R151.H1_H1 ;  /* 0x30000097ff5e7230 */ /* 0x000fe40000004100 */
[C---:B------:R-:W-:Y:S01]  /*a4d0*/  FFMA R15, R81.reuse, R90, R15 ;  /* 0x0000005a510f7223 */ /* 0x040fe2000000000f */
[C---:B------:R-:W-:Y:S01]  /*a4e0*/  FFMA R16, R81.reuse, R91, R16 ;  /* 0x0000005b51107223 */ /* 0x040fe20000000010 */
[----:B------:R-:W-:Y:S01]  /*a4f0*/  FFMA R17, R81, R92, R17 ;  /* 0x0000005c51117223 */ /* 0x000fe20000000011 */
[C---:B------:R-:W-:Y:S01]  /*a500*/  FMUL R18, R78.reuse, R18 ;  /* 0x000000124e127220 */ /* 0x040fe20000400000 */
[C---:B------:R-:W-:Y:S01]  /*a510*/  FMUL R19, R78.reuse, R19 ;  /* 0x000000134e137220 */ /* 0x040fe20000400000 */
[--C-:B------:R-:W-:Y:S01]  /*a520*/  HADD2.F32 R96, -RZ, R152.reuse.H0_H0 ;  /* 0x20000098ff607230 */ /* 0x100fe20000004100 */
[----:B------:R-:W-:Y:S01]  /*a530*/  F2FP.SATFINITE.E4M3.F32.PACK_AB_MERGE_C R14, R15, R14, RZ ;  /* 0x0000000e0f0e723e */ /* 0x000fe200048070ff */
[C---:B------:R-:W-:Y:S01]  /*a540*/  FFMA R18, R81.reuse, R93, R18 ;  /* 0x0000005d51127223 */ /* 0x040fe20000000012 */
[C---:B------:R-:W-:Y:S01]  /*a550*/  FFMA R19, R81.reuse, R94, R19 ;  /* 0x0000005e51137223 */ /* 0x040fe20000000013 */
[C---:B------:R-:W-:Y:S01]  /*a560*/  FFMA R0, R81.reuse, R95, R0 ;  /* 0x0000005f51007223 */ /* 0x040fe20000000000 */
[----:B------:R-:W-:Y:S01]  /*a570*/  FFMA R2, R81, R97, R2 ;  /* 0x0000006151027223 */ /* 0x000fe20000000002 */
[----:B------:R-:W-:Y:S02]  /*a580*/  HADD2.F32 R99, -RZ, R152.H1_H1 ;  /* 0x30000098ff637230 */ /* 0x000fe40000004100 */
[C---:B------:R-:W-:Y:S01]  /*a590*/  FMUL R3, R78.reuse, R22 ;  /* 0x000000164e037220 */ /* 0x040fe20000400000 */
[----:B------:R-:W-:Y:S01]  /*a5a0*/  F2FP.SATFINITE.E4M3.F32.PACK_AB_MERGE_C R18, R19, R18, RZ ;  /* 0x000000121312723e */ /* 0x000fe200048070ff */
[C---:B------:R-:W-:Y:S01]  /*a5b0*/  FMUL R22, R78.reuse, R29 ;  /* 0x0000001d4e167220 */ /* 0x040fe20000400000 */
[C---:B------:R-:W-:Y:S01]  /*a5c0*/  FMUL R29, R78.reuse, R36 ;  /* 0x000000244e1d7220 */ /* 0x040fe20000400000 */
[C---:B------:R-:W-:Y:S01]  /*a5d0*/  FFMA R3, R81.reuse, R96, R3 ;  /* 0x0000006051037223 */ /* 0x040fe20000000003 */
[C---:B------:R-:W-:Y:S01]  /*a5e0*/  FMUL R6, R78.reuse, R23 ;  /* 0x000000174e067220 */ /* 0x040fe20000400000 */
[--C-:B------:R-:W-:Y:S02]  /*a5f0*/  HADD2.F32 R100, -RZ, R153.reuse.H0_H0 ;  /* 0x20000099ff647230 */ /* 0x100fe40000004100 */
[C---:B------:R-:W-:Y:S01]  /*a600*/  FMUL R11, R78.reuse, R26 ;  /* 0x0000001a4e0b7220 */ /* 0x040fe20000400000 */
[----:B------:R-:W-:Y:S02]  /*a610*/  HADD2.F32 R103, -RZ, R153.H1_H1 ;  /* 0x30000099ff677230 */ /* 0x000fe40000004100 */
[C---:B------:R-:W-:Y:S01]  /*a620*/  FFMA R6, R81.reuse, R99, R6 ;  /* 0x0000006351067223 */ /* 0x040fe20000000006 */
[C---:B------:R-:W-:Y:S01]  /*a630*/  FFMA R7, R81.reuse, R98, R7 ;  /* 0x0000006251077223 */ /* 0x040fe20000000007 */
[C---:B------:R-:W-:Y:S01]  /*a640*/  FFMA R10, R81.reuse, R101, R10 ;  /* 0x00000065510a7223 */ /* 0x040fe2000000000a */
[C---:B------:R-:W-:Y:S01]  /*a650*/  FFMA R11, R81.reuse, R100, R11 ;  /* 0x00000064510b7223 */ /* 0x040fe2000000000b */
[----:B------:R-:W-:Y:S01]  /*a660*/  FMUL R26, R78, R33 ;  /* 0x000000214e1a7220 */ /* 0x000fe20000400000 */
[----:B------:R-:W-:Y:S01]  /*a670*/  F2FP.SATFINITE.E4M3.F32.PACK_AB_MERGE_C R3, R6, R3, RZ ;  /* 0x000000030603723e */ /* 0x000fe200048070ff */
[C---:B------:R-:W-:Y:S01]  /*a680*/  FMUL R33, R78.reuse, R40 ;  /* 0x000000284e217220 */ /* 0x040fe20000400000 */
        /* <DEDUP_REMOVED lines=8> */
[C---:B------:R-:W-:Y:S01]  /*a710*/  FMUL R30, R78.reuse, R37 ;  /* 0x000000254e1e7220 */ /* 0x040fe20000400000 */
[C---:B------:R-:W-:Y:S01]  /*a720*/  FMUL R37, R78.reuse, R44 ;  /* 0x0000002c4e257220 */ /* 0x040fe20000400000 */
[C---:B------:R-:W-:Y:S01]  /*a730*/  FMUL R24, R78.reuse, R31 ;  /* 0x0000001f4e187220 */ /* 0x040fe20000400000 */
[----:B------:R-:W-:Y:S01]  /*a740*/  F2FP.F16.E4M3.UNPACK_B R158, R158.H1 ;  /* 0x0000009eff9e723e */ /* 0x000fe200030006ff */
[--C-:B------:R-:W-:Y:S02]  /*a750*/  HADD2.F32 R108, -RZ, R155.reuse.H0_H0 ;  /* 0x2000009bff6c7230 */ /* 0x100fe40000004100 */
[----:B------:R-:W-:Y:S01]  /*a760*/  FMUL R27, R78, R34 ;  /* 0x000000224e1b7220 */ /* 0x000fe20000400000 */
[----:B------:R-:W-:Y:S02]  /*a770*/  HADD2.F32 R111, -RZ, R155.H1_H1 ;  /* 0x3000009bff6f7230 */ /* 0x000fe40000004100 */
[C---:B------:R-:W-:Y:S01]  /*a780*/  FFMA R24, R81.reuse, R107, R24 ;  /* 0x0000006b51187223 */ /* 0x040fe20000000018 */
[----:B------:R-:W-:Y:S01]  /*a790*/  F2FP.F16.E4M3.UNPACK_B R159, R159.H1 ;  /* 0x0000009fff9f723e */ /* 0x000fe200030006ff */
[C---:B------:R-:W-:Y:S01]  /*a7a0*/  FFMA R25, R81.reuse, R106, R25 ;  /* 0x0000006a51197223 */ /* 0x040fe20000000019 */
[C---:B------:R-:W-:Y:S01]  /*a7b0*/  FFMA R26, R81.reuse, R109, R26 ;  /* 0x0000006d511a7223 */ /* 0x040fe2000000001a */
[----:B------:R-:W-:Y:S01]  /*a7c0*/  F2FP.F16.E4M3.UNPACK_B R160, R160.H1 ;  /* 0x000000a0ffa0723e */ /* 0x000fe200030006ff */
[C---:B------:R-:W-:Y:S01]  /*a7d0*/  FFMA R27, R81.reuse, R108, R27 ;  /* 0x0000006c511b7223 */ /* 0x040fe2000000001b */
[----:B------:R-:W-:Y:S01]  /*a7e0*/  F2FP.SATFINITE.E4M3.F32.PACK_AB_MERGE_C R6, R24, R23, RZ ;  /* 0x000000171806723e */ /* 0x000fe200048070ff */
[C---:B------:R-:W-:Y:S01]  /*a7f0*/  FMUL R34, R78.reuse, R41 ;  /* 0x000000294e227220 */ /* 0x040fe20000400000 */
[C---:B------:R-:W-:Y:S01]  /*a800*/  FMUL R41, R78.reuse, R48 ;  /* 0x000000304e297220 */ /* 0x040fe20000400000 */
[----:B------:R-:W-:Y:S01]  /*a810*/  FMUL R28, R78, R35 ;  /* 0x000000234e1c7220 */ /* 0x000fe20000400000 */
[----:B------:R-:W-:Y:S01]  /*a820*/  F2FP.F16.E4M3.UNPACK_B R161, R161.H1 ;  /* 0x000000a1ffa1723e */ /* 0x000fe200030006ff */
[--C-:B------:R-:W-:Y:S01]  /*a830*/  HADD2.F32 R112, -RZ, R156.reuse.H0_H0 ;  /* 0x2000009cff707230 */ /* 0x100fe20000004100 */
[----:B------:R-:W-:Y:S01]  /*a840*/  F2FP.SATFINITE.E4M3.F32.PACK_AB_MERGE_C R6, R22, R21, R6 ;  /* 0x000000151606723e */ /* 0x000fe20004807006 */
[C---:B------:R-:W-:Y:S01]  /*a850*/  FFMA R28, R81.reuse, R111, R28 ;  /* 0x0000006f511c7223 */ /* 0x040fe2000000001c */
[C---:B------:R-:W-:Y:S01]  /*a860*/  FFMA R29, R81.reuse, R110, R29 ;  /* 0x0000006e511d7223 */ /* 0x040fe2000000001d */
[C---:B------:R-:W-:Y:S01]  /*a870*/  FFMA R30, R81.reuse, R113, R30 ;  /* 0x00000071511e7223 */ /* 0x040fe2000000001e */
[----:B------:R-:W-:Y:S02]  /*a880*/  HADD2.F32 R115, -RZ, R156.H1_H1 ;  /* 0x3000009cff737230 */ /* 0x000fe40000004100 */
[C---:B------:R-:W-:Y:S01]  /*a890*/  FMUL R31, R78.reuse, R38 ;  /* 0x000000264e1f7220 */ /* 0x040fe20000400000 */
[----:B------:R-:W-:Y:S01]  /*a8a0*/  F2FP.F16.E4M3.UNPACK_B R162, R162.H1 ;  /* 0x000000a2ffa2723e */ /* 0x000fe200030006ff */
[C---:B------:R-:W-:Y:S01]  /*a8b0*/  FMUL R38, R78.reuse, R45 ;  /* 0x0000002d4e267220 */ /* 0x040fe20000400000 */
[C---:B------:R-:W-:Y:S01]  /*a8c0*/  FMUL R45, R78.reuse, R52 ;  /* 0x000000344e2d7220 */ /* 0x040fe20000400000 */
[----:B------:R-:W-:Y:S01]  /*a8d0*/  F2FP.F16.E4M3.UNPACK_B R163, R163.H1 ;  /* 0x000000a3ffa3723e */ /* 0x000fe200030006ff */
[----:B------:R-:W-:Y:S01]  /*a8e0*/  FFMA R31, R81, R112, R31 ;  /* 0x00000070511f7223 */ /* 0x000fe2000000001f */
[----:B------:R-:W-:Y:S01]  /*a8f0*/  FMUL R52, R78, R59 ;  /* 0x0000003b4e347220 */ /* 0x000fe20000400000 */
[----:B------:R-:W-:Y:S01]  /*a900*/  IADD3 R76, PT, PT, R76, 0x1, RZ ;  /* 0x000000014c4c7810 */ /* 0x000fe20007ffe0ff */
[C---:B------:R-:W-:Y:S01]  /*a910*/  FMUL R59, R78.reuse, R66 ;  /* 0x000000424e3b7220 */ /* 0x040fe20000400000 */
[----:B------:R-:W-:Y:S01]  /*a920*/  F2FP.SATFINITE.E4M3.F32.PACK_AB_MERGE_C R66, R13, R12, R14 ;  /* 0x0000000c0d42723e */ /* 0x000fe2000480700e */
[C---:B------:R-:W-:Y:S01]  /*a930*/  FMUL R32, R78.reuse, R39 ;  /* 0x000000274e207220 */ /* 0x040fe20000400000 */
[--C-:B------:R-:W-:Y:S02]  /*a940*/  HADD2.F32 R116, -RZ, R157.reuse.H0_H0 ;  /* 0x2000009dff747230 */ /* 0x100fe40000004100 */
[C---:B------:R-:W-:Y:S01]  /*a950*/  FMUL R35, R78.reuse, R42 ;  /* 0x0000002a4e237220 */ /* 0x040fe20000400000 */
[----:B------:R-:W-:Y:S02]  /*a960*/  HADD2.F32 R119, -RZ, R157.H1_H1 ;  /* 0x3000009dff777230 */ /* 0x000fe40000004100 */
[C---:B------:R-:W-:Y:S01]  /*a970*/  FFMA R32, R81.reuse, R115, R32 ;  /* 0x0000007351207223 */ /* 0x040fe20000000020 */
[----:B------:R-:W-:Y:S01]  /*a980*/  FMUL R36, R78, R43 ;  /* 0x0000002b4e247220 */ /* 0x000fe20000400000 */
[C---:B------:R-:W-:Y:S01]  /*a990*/  FFMA R33, R81.reuse, R114, R33 ;  /* 0x0000007251217223 */ /* 0x040fe20000000021 */
[C---:B------:R-:W-:Y:S01]  /*a9a0*/  FFMA R34, R81.reuse, R117, R34 ;  /* 0x0000007551227223 */ /* 0x040fe20000000022 */
[--C-:B------:R-:W-:Y:S01]  /*a9b0*/  HADD2.F32 R120, -RZ, R158.reuse.H0_H0 ;  /* 0x2000009eff787230 */ /* 0x100fe20000004100 */
[----:B------:R-:W-:Y:S01]  /*a9c0*/  F2FP.SATFINITE.E4M3.F32.PACK_AB_MERGE_C R32, R32, R31, RZ ;  /* 0x0000001f2020723e */ /* 0x000fe200048070ff */
[C---:B------:R-:W-:Y:S01]  /*a9d0*/  FFMA R35, R81.reuse, R116, R35 ;  /* 0x0000007451237223 */ /* 0x040fe20000000023 */
[----:B------:R-:W-:Y:S02]  /*a9e0*/  HADD2.F32 R123, -RZ, R158.H1_H1 ;  /* 0x3000009eff7b7230 */ /* 0x000fe40000004100 */
[----:B------:R-:W-:Y:S01]  /*a9f0*/  FMUL R39, R78, R46 ;  /* 0x0000002e4e277220 */ /* 0x000fe20000400000 */
[----:B------:R-:W-:Y:S01]  /*aa00*/  F2FP.SATFINITE.E4M3.F32.PACK_AB_MERGE_C R32, R30, R29, R32 ;  /* 0x0000001d1e20723e */ /* 0x000fe20004807020 */
[C---:B------:R-:W-:Y:S01]  /*aa10*/  FFMA R36, R81.reuse, R119, R36 ;  /* 0x0000007751247223 */ /* 0x040fe20000000024 */
[C---:B------:R-:W-:Y:S01]  /*aa20*/  FMUL R40, R78.reuse, R47 ;  /* 0x0000002f4e287220 */ /* 0x040fe20000400000 */
[C---:B------:R-:W-:Y:S01]  /*aa30*/  FFMA R37, R81.reuse, R118, R37 ;  /* 0x0000007651257223 */ /* 0x040fe20000000025 */
[C---:B------:R-:W-:Y:S01]  /*aa40*/  FFMA R38, R81.reuse, R121, R38 ;  /* 0x0000007951267223 */ /* 0x040fe20000000026 */
[C---:B------:R-:W-:Y:S01]  /*aa50*/  FMUL R42, R78.reuse, R49 ;  /* 0x000000314e2a7220 */ /* 0x040fe20000400000 */
        /* <DEDUP_REMOVED lines=8> */
[C---:B------:R-:W-:Y:S01]  /*aae0*/  FMUL R57, R78.reuse, R64 ;  /* 0x000000404e397220 */ /* 0x040fe20000400000 */
[----:B------:R-:W-:Y:S01]  /*aaf0*/  FFMA R42, R81, R125, R42 ;  /* 0x0000007d512a7223 */ /* 0x000fe2000000002a */
[C---:B------:R-:W-:Y:S01]  /*ab00*/  FMUL R46, R78.reuse, R53 ;  /* 0x000000354e2e7220 */ /* 0x040fe20000400000 */
[--C-:B------:R-:W-:Y:S01]  /*ab10*/  HADD2.F32 R128, -RZ, R160.reuse.H0_H0 ;  /* 0x200000a0ff807230 */ /* 0x100fe20000004100 */
[----:B------:R-:W-:Y:S01]  /*ab20*/  F2FP.SATFINITE.E4M3.F32.PACK_AB_MERGE_C R64, R5, R4, R86 ;  /* 0x000000040540723e */ /* 0x000fe20004807056 */
[C---:B------:R-:W-:Y:S01]  /*ab30*/  FMUL R51, R78.reuse, R58 ;  /* 0x0000003a4e337220 */ /* 0x040fe20000400000 */
[C---:B------:R-:W-:Y:S01]  /*ab40*/  FMUL R53, R78.reuse, R60 ;  /* 0x0000003c4e357220 */ /* 0x040fe20000400000 */
[C---:B------:R-:W-:Y:S01]  /*ab50*/  FFMA R43, R81.reuse, R124, R43 ;  /* 0x0000007c512b7223 */ /* 0x040fe2000000002b */
[----:B------:R-:W-:Y:S02]  /*ab60*/  HADD2.F32 R131, -RZ, R160.H1_H1 ;  /* 0x300000a0ff837230 */ /* 0x000fe40000004100 */
[C---:B------:R-:W-:Y:S01]  /*ab70*/  FMUL R47, R78.reuse, R54 ;  /* 0x000000364e2f7220 */ /* 0x040fe20000400000 */
[C---:B------:R-:W-:Y:S01]  /*ab80*/  FMUL R58, R78.reuse, R65 ;  /* 0x000000414e3a7220 */ /* 0x040fe20000400000 */
[----:B------:R-:W-:Y:S01]  /*ab90*/  FMUL R60, R78, R67 ;  /* 0x000000434e3c7220 */ /* 0x000fe20000400000 */
[----:B------:R-:W-:Y:S01]  /*aba0*/  F2FP.SATFINITE.E4M3.F32.PACK_AB_MERGE_C R5, R20, R11, RZ ;  /* 0x0000000b1405723e */ /* 0x000fe200048070ff */
[----:B------:R-:W-:Y:S01]  /*abb0*/  FFMA R44, R81, R127, R44 ;  /* 0x0000007f512c7223 */ /* 0x000fe2000000002c */
[C---:B------:R-:W-:Y:S01]  /*abc0*/  FMUL R48, R78.reuse, R55 ;  /* 0x000000374e307220 */ /* 0x040fe20000400000 */
[----:B------:R-:W-:Y:S01]  /*abd0*/  F2FP.SATFINITE.E4M3.F32.PACK_AB_MERGE_C R65, R9, R8, R138 ;  /* 0x000000080941723e */ /* 0x000fe2000480708a */
[----:B------:R-:W-:Y:S01]  /*abe0*/  FFMA R45, R81, R126, R45 ;  /* 0x0000007e512d7223 */ /* 0x000fe2000000002d */
[----:B------:R-:W-:Y:S01]  /*abf0*/  F2FP.SATFINITE.E4M3.F32.PACK_AB_MERGE_C R67, R17, R16, R18 ;  /* 0x000000101143723e */ /* 0x000fe20004807012 */
[----:B------:R-:W-:Y:S01]  /*ac00*/  FMUL R49, R78, R56 ;  /* 0x000000384e317220 */ /* 0x000fe20000400000 */
[C---:B------:R-:W-:Y:S01]  /*ac10*/  FFMA R46, R81.reuse, R129, R46 ;  /* 0x00000081512e7223 */ /* 0x040fe2000000002e */
[--C-:B------:R-:W-:Y:S02]  /*ac20*/  HADD2.F32 R132, -RZ, R161.reuse.H0_H0 ;  /* 0x200000a1ff847230 */ /* 0x100fe40000004100 */
[C---:B------:R-:W-:Y:S01]  /*ac30*/  FFMA R47, R81.reuse, R128, R47 ;  /* 0x00000080512f7223 */ /* 0x040fe2000000002f */
[----:B------:R1:W-:Y:S01]  /*ac40*/  STS.128 [R172+UR49+0xa200], R64 ;  /* 0x00a20040ac007988 */ /* 0x0003e20008000c31 */
[----:B------:R-:W-:Y:S01]  /*ac50*/  HADD2.F32 R135, -RZ, R161.H1_H1 ;  /* 0x300000a1ff877230 */ /* 0x000fe20000004100 */
[----:B------:R-:W-:Y:S01]  /*ac60*/  F2FP.SATFINITE.E4M3.F32.PACK_AB_MERGE_C R5, R10, R7, R5 ;  /* 0x000000070a05723e */ /* 0x000fe20004807005 */
[C---:B------:R-:W-:Y:S01]  /*ac70*/  FFMA R48, R81.reuse, R131, R48 ;  /* 0x0000008351307223 */ /* 0x040fe20000000030 */
[----:B------:R-:W-:Y:S01]  /*ac80*/  F2FP.SATFINITE.E4M3.F32.PACK_AB_MERGE_C R7, R28, R27, RZ ;  /* 0x0000001b1c07723e */ /* 0x000fe200048070ff */
        /* <DEDUP_REMOVED lines=8> */
[----:B------:R-:W-:Y:S01]  /*ad10*/  FMUL R56, R78, R63 ;  /* 0x0000003f4e387220 */ /* 0x000fe20000400000 */
[----:B------:R-:W-:Y:S01]  /*ad20*/  F2FP.SATFINITE.E4M3.F32.PACK_AB_MERGE_C R4, R2, R0, R3 ;  /* 0x000000000204723e */ /* 0x000fe20004807003 */
[C---:B------:R-:W-:Y:S01]  /*ad30*/  FFMA R53, R81.reuse, R134, R53 ;  /* 0x0000008651357223 */ /* 0x040fe20000000035 */
[----:B------:R-:W-:Y:S01]  /*ad40*/  F2FP.SATFINITE.E4M3.F32.PACK_AB_MERGE_C R7, R26, R25, R7 ;  /* 0x000000191a07723e */ /* 0x000fe20004807007 */
[C---:B------:R-:W-:Y:S01]  /*ad50*/  FFMA R54, R81.reuse, R137, R54 ;  /* 0x0000008951367223 */ /* 0x040fe20000000036 */
[--C-:B------:R-:W-:Y:S02]  /*ad60*/  HADD2.F32 R84, -RZ, R163.reuse.H0_H0 ;  /* 0x200000a3ff547230 */ /* 0x100fe40000004100 */
[C---:B------:R-:W-:Y:S01]  /*ad70*/  FFMA R55, R81.reuse, R136, R55 ;  /* 0x0000008851377223 */ /* 0x040fe20000000037 */
[----:B------:R-:W-:Y:S01]  /*ad80*/  HADD2.F32 R85, -RZ, R163.H1_H1 ;  /* 0x300000a3ff557230 */ /* 0x000fe20000004100 */
[----:B------:R1:W-:Y:S01]  /*ad90*/  STS.128 [R192+0xa010], R4 ;  /* 0x00a01004c0007388 */ /* 0x0003e20000000c00 */
[----:B------:R-:W-:Y:S01]  /*ada0*/  F2FP.SATFINITE.E4M3.F32.PACK_AB_MERGE_C R35, R36, R35, RZ ;  /* 0x000000232423723e */ /* 0x000fe200048070ff */
[C---:B------:R-:W-:Y:S01]  /*adb0*/  FFMA R56, R81.reuse, R139, R56 ;  /* 0x0000008b51387223 */ /* 0x040fe20000000038 */
[----:B------:R-:W-:Y:S01]  /*adc0*/  F2FP.SATFINITE.E4M3.F32.PACK_AB_MERGE_C R39, R40, R39, RZ ;  /* 0x000000272827723e */ /* 0x000fe200048070ff */
[C---:B------:R-:W-:Y:S01]  /*add0*/  FFMA R57, R81.reuse, R82, R57 ;  /* 0x0000005251397223 */ /* 0x040fe20000000039 */
[----:B------:R-:W-:Y:S01]  /*ade0*/  F2FP.SATFINITE.E4M3.F32.PACK_AB_MERGE_C R43, R44, R43, RZ ;  /* 0x0000002b2c2b723e */ /* 0x000fe200048070ff */
[C---:B------:R-:W-:Y:S01]  /*adf0*/  FFMA R58, R81.reuse, R83, R58 ;  /* 0x00000053513a7223 */ /* 0x040fe2000000003a */
[C---:B------:R-:W-:Y:S01]  /*ae00*/  FFMA R59, R81.reuse, R84, R59 ;  /* 0x00000054513b7223 */ /* 0x040fe2000000003b */
[----:B------:R-:W-:Y:S01]  /*ae10*/  F2FP.SATFINITE.E4M3.F32.PACK_AB_MERGE_C R33, R34, R33, R35 ;  /* 0x000000212221723e */ /* 0x000fe20004807023 */
        /* <DEDUP_REMOVED lines=11> */
[----:B------:R-:W-:Y:S05]  /*aed0*/  F2FP.SATFINITE.E4M3.F32.PACK_AB_MERGE_C R51, R58, R57, R59 ;  /* 0x000000393a33723e */ /* 0x000fea000480703b */
        /* <DEDUP_REMOVED lines=18> */
.L_x_127:
[----:B------:R-:W-:Y:S05]  /*b000*/  BSYNC.RECONVERGENT B0 ;  /* 0x0000000000007941 */ /* 0x000fea0003800200 */
.L_x_126:
[----:B------:R-:W-:Y:S01]  /*b010*/  BAR.SYNC.DEFER_BLOCKING 0x1, 0x80 ;  /* 0x0042000000007b1d */ /* 0x000fe20000010000 */
[----:B------:R-:W-:Y:S01]  /*b020*/  ISETP.NE.AND P2, PT, R190, RZ, PT ;  /* 0x000000ffbe00720c */ /* 0x000fe20003f45270 */
[----:B------:R-:W-:Y:S01]  /*b030*/  IMAD.IADD R20, R75, 0x1, R147 ;  /* 0x000000014b147824 */ /* 0x000fe200078e0293 */
[----:B------:R-:W-:Y:S01]  /*b040*/  ISETP.NE.AND P0, PT, R191, 0x2, PT ;  /* 0x00000002bf00780c */ /* 0x000fe20003f05270 */
[----:B------:R-:W-:Y:S01]  /*b050*/  IMAD.IADD R21, R77, 0x1, R170 ;  /* 0x000000014d157824 */ /* 0x000fe200078e02aa */
[----:B------:R-:W-:Y:S02]  /*b060*/  ISETP.NE.AND P1, PT, R76, 0x2, PT ;  /* 0x000000024c00780c */ /* 0x000fe40003f25270 */
[----:B------:R-:W-:Y:S02]  /*b070*/  SEL R3, RZ, 0x1, P0 ;  /* 0x00000001ff037807 */ /* 0x000fe40000000000 */
[----:B------:R-:W-:Y:S02]  /*b080*/  SEL R0, RZ, 0x1, P1 ;  /* 0x00000001ff007807 */ /* 0x000fe40000800000 */
[----:B------:R-:W-:Y:S02]  /*b090*/  LOP3.LUT R182, R182, R3, RZ, 0x3c, !PT ;  /* 0x00000003b6b67212 */ /* 0x000fe400078e3cff */
[----:B------:R-:W-:Y:S02]  /*b0a0*/  LOP3.LUT R183, R183, R0, RZ, 0x3c, !PT ;  /* 0x00000000b7b77212 */ /* 0x000fe400078e3cff */
[----:B------:R-:W-:Y:S02]  /*b0b0*/  @P2 R2UR UR36, R179 ;  /* 0x00000000b32422ca */ /* 0x000fe400000e0000 */
[----:B------:R-:W-:Y:S02]  /*b0c0*/  SEL R191, R191, RZ, P0 ;  /* 0x000000ffbfbf7207 */ /* 0x000fe40000000000 */
[----:B------:R-:W-:Y:S01]  /*b0d0*/  SEL R76, R76, RZ, P1 ;  /* 0x000000ff4c4c7207 */ /* 0x000fe20000800000 */
[----:B------:R-:W-:Y:S10]  /*b0e0*/  @P2 BRA `(.L_x_128) ;  /* 0xffffff9800d82947 */ /* 0x000ff4000383ffff */
[----:B------:R-:W-:Y:S05]  /*b0f0*/  EXIT ;  /* 0x000000000000794d */ /* 0x000fea0003800000 */
.L_x_19:
[----:B--2---:R2:W1:Y:S02]  /*b100*/  SYNCS.PHASECHK.TRANS64.TRYWAIT P0, [R3+URZ+0x110], R2 ;  /* 0x00011002030075a7 */ /* 0x00446400080011ff */
[----:B-1----:R-:W-:Y:S05]  /*b110*/  @!P0 NANOSLEEP.SYNCS 0x989680 ;  /* 0x009896800000895d */ /* 0x002fea0003900000 */
[----:B------:R-:W1:Y:S02]  /*b120*/  @!P0 SYNCS.PHASECHK.TRANS64 P0, [R3+URZ+0x110], R2 ;  /* 0x00011002030085a7 */ /* 0x000e6400080010ff */
[----:B-1----:R-:W-:Y:S05]  /*b130*/  @!P0 BRA `(.L_x_19) ;  /* 0xfffffffc00f08947 */ /* 0x002fea000383ffff */
[----:B------:R-:W-:Y:S05]  /*b140*/  BRA `(.L_x_129) ;  /* 0xffffff64002c7947 */ /* 0x000fea000383ffff */
.L_x_22:
[----:B-1----:R-:W-:-:S07]  /*b150*/  MOV R2, UR33 ;  /* 0x0000002100027c02 */ /* 0x002fce0008000f00 */
.L_x_130:
[----:B-1----:R1:W2:Y:S02]  /*b160*/  SYNCS.PHASECHK.TRANS64.TRYWAIT P0, [R2+URZ+0x38], R5 ;  /* 0x00003805020075a7 */ /* 0x0022a400080011ff */
[----:B--2---:R-:W-:Y:S05]  /*b170*/  @!P0 NANOSLEEP.SYNCS 0x989680 ;  /* 0x009896800000895d */ /* 0x004fea0003900000 */
[----:B------:R-:W2:Y:S02]  /*b180*/  @!P0 SYNCS.PHASECHK.TRANS64 P0, [R2+URZ+0x38], R5 ;  /* 0x00003805020085a7 */ /* 0x000ea400080010ff */
[----:B--2---:R-:W-:Y:S05]  /*b190*/  @!P0 BRA `(.L_x_130) ;  /* 0xfffffffc00f08947 */ /* 0x004fea000383ffff */
[----:B------:R-:W-:Y:S05]  /*b1a0*/  BRA `(.L_x_21) ;  /* 0xffffff64007c7947 */ /* 0x000fea000383ffff */
.L_x_28:
[----:B-1----:R-:W-:-:S07]  /*b1b0*/  MOV R2, UR17 ;  /* 0x0000001100027c02 */ /* 0x002fce0008000f00 */
.L_x_131:
[----:B-1----:R1:W2:Y:S02]  /*b1c0*/  SYNCS.PHASECHK.TRANS64.TRYWAIT P0, [R2+URZ+0x38], R5 ;  /* 0x00003805020075a7 */ /* 0x0022a400080011ff */
[----:B--2---:R-:W-:Y:S05]  /*b1d0*/  @!P0 NANOSLEEP.SYNCS 0x989680 ;  /* 0x009896800000895d */ /* 0x004fea0003900000 */
[----:B------:R-:W2:Y:S02]  /*b1e0*/  @!P0 SYNCS.PHASECHK.TRANS64 P0, [R2+URZ+0x38], R5 ;  /* 0x00003805020085a7 */ /* 0x000ea400080010ff */
[----:B--2---:R-:W-:Y:S05]  /*b1f0*/  @!P0 BRA `(.L_x_131) ;  /* 0xfffffffc00f08947 */ /* 0x004fea000383ffff */
[----:B------:R-:W-:Y:S05]  /*b200*/  BRA `(.L_x_27) ;  /* 0xffffff6800247947 */ /* 0x000fea000383ffff */
.L_x_32:
[----:B-1----:R1:W2:Y:S02]  /*b210*/  SYNCS.PHASECHK.TRANS64.TRYWAIT P0, [R2+URZ+0xc0], R3 ;  /* 0x0000c003020075a7 */ /* 0x0022a400080011ff */
[----:B--2---:R-:W-:Y:S05]  /*b220*/  @!P0 NANOSLEEP.SYNCS 0x989680 ;  /* 0x009896800000895d */ /* 0x004fea0003900000 */
[----:B------:R-:W2:Y:S02]  /*b230*/  @!P0 SYNCS.PHASECHK.TRANS64 P0, [R2+URZ+0xc0], R3 ;  /* 0x0000c003020085a7 */ /* 0x000ea400080010ff */
[----:B--2---:R-:W-:Y:S05]  /*b240*/  @!P0 BRA `(.L_x_32) ;  /* 0xfffffffc00f08947 */ /* 0x004fea000383ffff */
[----:B------:R-:W-:Y:S05]  /*b250*/  BRA `(.L_x_132) ;  /* 0xffffff6800b47947 */ /* 0x000fea000383ffff */
.L_x_36:
[----:B----4-:R-:W-:-:S07]  /*b260*/  MOV R0, UR5 ;  /* 0x0000000500007c02 */ /* 0x010fce0008000f00 */
.L_x_133:
[----:B-1----:R1:W2:Y:S02]  /*b270*/  SYNCS.PHASECHK.TRANS64.TRYWAIT P0, [R0+URZ], R3 ;  /* 0x00000003000075a7 */ /* 0x0022a400080011ff */
[----:B--2---:R-:W-:Y:S05]  /*b280*/  @!P0 NANOSLEEP.SYNCS 0x989680 ;  /* 0x009896800000895d */ /* 0x004fea0003900000 */
[----:B------:R-:W2:Y:S02]  /*b290*/  @!P0 SYNCS.PHASECHK.TRANS64 P0, [R0+URZ], R3 ;  /* 0x00000003000085a7 */ /* 0x000ea400080010ff */
[----:B--2---:R-:W-:Y:S05]  /*b2a0*/  @!P0 BRA `(.L_x_133) ;  /* 0xfffffffc00f08947 */ /* 0x004fea000383ffff */
[----:B------:R-:W-:Y:S05]  /*b2b0*/  BRA `(.L_x_134) ;  /* 0xffffff7000247947 */ /* 0x000fea000383ffff */
.L_x_37:
[----:B----4-:R-:W-:-:S07]  /*b2c0*/  MOV R0, UR5 ;  /* 0x0000000500007c02 */ /* 0x010fce0008000f00 */
.L_x_135:
[----:B-1----:R1:W2:Y:S02]  /*b2d0*/  SYNCS.PHASECHK.TRANS64.TRYWAIT P0, [R0+URZ], R3 ;  /* 0x00000003000075a7 */ /* 0x0022a400080011ff */
[----:B--2---:R-:W-:Y:S05]  /*b2e0*/  @!P0 NANOSLEEP.SYNCS 0x989680 ;  /* 0x009896800000895d */ /* 0x004fea0003900000 */
[----:B------:R-:W2:Y:S02]  /*b2f0*/  @!P0 SYNCS.PHASECHK.TRANS64 P0, [R0+URZ], R3 ;  /* 0x00000003000085a7 */ /* 0x000ea400080010ff */
[----:B--2---:R-:W-:Y:S05]  /*b300*/  @!P0 BRA `(.L_x_135) ;  /* 0xfffffffc00f08947 */ /* 0x004fea000383ffff */
[----:B------:R-:W-:Y:S05]  /*b310*/  BRA `(.L_x_136) ;  /* 0xffffff7000307947 */ /* 0x000fea000383ffff */
.L_x_38:
[----:B----4-:R-:W-:-:S07]  /*b320*/  MOV R0, UR5 ;  /* 0x0000000500007c02 */ /* 0x010fce0008000f00 */
.L_x_137:
[----:B-1----:R1:W2:Y:S02]  /*b330*/  SYNCS.PHASECHK.TRANS64.TRYWAIT P0, [R0+URZ], R3 ;  /* 0x00000003000075a7 */ /* 0x0022a400080011ff */
[----:B--2---:R-:W-:Y:S05]  /*b340*/  @!P0 NANOSLEEP.SYNCS 0x989680 ;  /* 0x009896800000895d */ /* 0x004fea0003900000 */
[----:B------:R-:W2:Y:S02]  /*b350*/  @!P0 SYNCS.PHASECHK.TRANS64 P0, [R0+URZ], R3 ;  /* 0x00000003000085a7 */ /* 0x000ea400080010ff */
[----:B--2---:R-:W-:Y:S05]  /*b360*/  @!P0 BRA `(.L_x_137) ;  /* 0xfffffffc00f08947 */ /* 0x004fea000383ffff */
[----:B------:R-:W-:Y:S05]  /*b370*/  BRA `(.L_x_138) ;  /* 0xffffff70003c7947 */ /* 0x000fea000383ffff */
.L_x_39:
[----:B----4-:R-:W-:-:S07]  /*b380*/  MOV R0, UR5 ;  /* 0x0000000500007c02 */ /* 0x010fce0008000f00 */
.L_x_139:
[----:B-1----:R1:W2:Y:S02]  /*b390*/  SYNCS.PHASECHK.TRANS64.TRYWAIT P0, [R0+URZ], R3 ;  /* 0x00000003000075a7 */ /* 0x0022a400080011ff */
[----:B--2---:R-:W-:Y:S05]  /*b3a0*/  @!P0 NANOSLEEP.SYNCS 0x989680 ;  /* 0x009896800000895d */ /* 0x004fea0003900000 */
[----:B------:R-:W2:Y:S02]  /*b3b0*/  @!P0 SYNCS.PHASECHK.TRANS64 P0, [R0+URZ], R3 ;  /* 0x00000003000085a7 */ /* 0x000ea400080010ff */
[----:B--2---:R-:W-:Y:S05]  /*b3c0*/  @!P0 BRA `(.L_x_139) ;  /* 0xfffffffc00f08947 */ /* 0x004fea000383ffff */
[----:B------:R-:W-:Y:S05]  /*b3d0*/  BRA `(.L_x_140) ;  /* 0xffffff7000487947 */ /* 0x000fea000383ffff */
.L_x_40:
[----:B----4-:R-:W-:-:S07]  /*b3e0*/  MOV R0, UR5 ;  /* 0x0000000500007c02 */ /* 0x010fce0008000f00 */
.L_x_141:
[----:B-1----:R1:W2:Y:S02]  /*b3f0*/  SYNCS.PHASECHK.TRANS64.TRYWAIT P0, [R0+URZ], R3 ;  /* 0x00000003000075a7 */ /* 0x0022a400080011ff */
[----:B--2---:R-:W-:Y:S05]  /*b400*/  @!P0 NANOSLEEP.SYNCS 0x989680 ;  /* 0x009896800000895d */ /* 0x004fea0003900000 */
[----:B------:R-:W2:Y:S02]  /*b410*/  @!P0 SYNCS.PHASECHK.TRANS64 P0, [R0+URZ], R3 ;  /* 0x00000003000085a7 */ /* 0x000ea400080010ff */
[----:B--2---:R-:W-:Y:S05]  /*b420*/  @!P0 BRA `(.L_x_141) ;  /* 0xfffffffc00f08947 */ /* 0x004fea000383ffff */
[----:B------:R-:W-:Y:S05]  /*b430*/  BRA `(.L_x_142) ;  /* 0xffffff7000547947 */ /* 0x000fea000383ffff */
.L_x_41:
[----:B----4-:R-:W-:-:S07]  /*b440*/  MOV R0, UR5 ;  /* 0x0000000500007c02 */ /* 0x010fce0008000f00 */
.L_x_143:
[----:B-1----:R1:W2:Y:S02]  /*b450*/  SYNCS.PHASECHK.TRANS64.TRYWAIT P0, [R0+URZ], R3 ;  /* 0x00000003000075a7 */ /* 0x0022a400080011ff */
[----:B--2---:R-:W-:Y:S05]  /*b460*/  @!P0 NANOSLEEP.SYNCS 0x989680 ;  /* 0x009896800000895d */ /* 0x004fea0003900000 */
[----:B------:R-:W2:Y:S02]  /*b470*/  @!P0 SYNCS.PHASECHK.TRANS64 P0, [R0+URZ], R3 ;  /* 0x00000003000085a7 */ /* 0x000ea400080010ff */
[----:B--2---:R-:W-:Y:S05]  /*b480*/  @!P0 BRA `(.L_x_143) ;  /* 0xfffffffc00f08947 */ /* 0x004fea000383ffff */
[----:B------:R-:W-:Y:S05]  /*b490*/  BRA `(.L_x_144) ;  /* 0xffffff7000607947 */ /* 0x000fea000383ffff */
.L_x_44:
[----:B-1----:R1:W2:Y:S02]  /*b4a0*/  SYNCS.PHASECHK.TRANS64.TRYWAIT P0, [R0+URZ+0x100], R5 ;  /* 0x00010005000075a7 */ /* 0x0022a400080011ff */
[----:B--2---:R-:W-:Y:S05]  /*b4b0*/  @!P0 NANOSLEEP.SYNCS 0x989680 ;  /* 0x009896800000895d */ /* 0x004fea0003900000 */
[----:B------:R-:W2:Y:S02]  /*b4c0*/  @!P0 SYNCS.PHASECHK.TRANS64 P0, [R0+URZ+0x100], R5 ;  /* 0x00010005000085a7 */ /* 0x000ea400080010ff */
[----:B--2---:R-:W-:Y:S05]  /*b4d0*/  @!P0 BRA `(.L_x_44) ;  /* 0xfffffffc00f08947 */ /* 0x004fea000383ffff */
[----:B------:R-:W-:Y:S05]  /*b4e0*/  BRA `(.L_x_145) ;  /* 0xffffff7000bc7947 */ /* 0x000fea000383ffff */
.L_x_45:
[----:B------:R-:W-:-:S07]  /*b4f0*/  MOV R0, UR5 ;  /* 0x0000000500007c02 */ /* 0x000fce0008000f00 */
.L_x_146:
[----:B-1----:R1:W2:Y:S02]  /*b500*/  SYNCS.PHASECHK.TRANS64.TRYWAIT P0, [R0+URZ+0xd0], R5 ;  /* 0x0000d005000075a7 */ /* 0x0022a400080011ff */
[----:B--2---:R-:W-:Y:S05]  /*b510*/  @!P0 NANOSLEEP.SYNCS 0x989680 ;  /* 0x009896800000895d */ /* 0x004fea0003900000 */
[----:B------:R-:W2:Y:S02]  /*b520*/  @!P0 SYNCS.PHASECHK.TRANS64 P0, [R0+URZ+0xd0], R5 ;  /* 0x0000d005000085a7 */ /* 0x000ea400080010ff */
[----:B--2---:R-:W-:Y:S05]  /*b530*/  @!P0 BRA `(.L_x_146) ;  /* 0xfffffffc00f08947 */ /* 0x004fea000383ffff */
[----:B------:R-:W-:Y:S05]  /*b540*/  BRA `(.L_x_147) ;  /* 0xffffff7000cc7947 */ /* 0x000fea000383ffff */
.L_x_46:
[----:B-1----:R1:W2:Y:S02]  /*b550*/  SYNCS.PHASECHK.TRANS64.TRYWAIT P1, [R0+URZ+0xc0], R5 ;  /* 0x0000c005000075a7 */ /* 0x0022a400080211ff */
[----:B--2---:R-:W-:Y:S05]  /*b560*/  @!P1 NANOSLEEP.SYNCS 0x989680 ;  /* 0x009896800000995d */ /* 0x004fea0003900000 */
[----:B------:R-:W2:Y:S02]  /*b570*/  @!P1 SYNCS.PHASECHK.TRANS64 P1, [R0+URZ+0xc0], R5 ;  /* 0x0000c005000095a7 */ /* 0x000ea400080210ff */
[----:B--2---:R-:W-:Y:S05]  /*b580*/  @!P1 BRA `(.L_x_46) ;  /* 0xfffffffc00f09947 */ /* 0x004fea000383ffff */
[----:B------:R-:W-:Y:S05]  /*b590*/  BRA `(.L_x_148) ;  /* 0xffffff7000fc7947 */ /* 0x000fea000383ffff */
.L_x_49:
[----:B------:R-:W-:-:S07]  /*b5a0*/  MOV R0, UR5 ;  /* 0x0000000500007c02 */ /* 0x000fce0008000f00 */
.L_x_149:
[----:B-1----:R1:W2:Y:S02]  /*b5b0*/  SYNCS.PHASECHK.TRANS64.TRYWAIT P0, [R0+URZ+0xd0], R3 ;  /* 0x0000d003000075a7 */ /* 0x0022a400080011ff */
[----:B--2---:R-:W-:Y:S05]  /*b5c0*/  @!P0 NANOSLEEP.SYNCS 0x989680 ;  /* 0x009896800000895d */ /* 0x004fea0003900000 */
[----:B------:R-:W2:Y:S02]  /*b5d0*/  @!P0 SYNCS.PHASECHK.TRANS64 P0, [R0+URZ+0xd0], R3 ;  /* 0x0000d003000085a7 */ /* 0x000ea400080010ff */
[----:B--2---:R-:W-:Y:S05]  /*b5e0*/  @!P0 BRA `(.L_x_149) ;  /* 0xfffffffc00f08947 */ /* 0x004fea000383ffff */
[----:B------:R-:W-:Y:S05]  /*b5f0*/  BRA `(.L_x_48) ;  /* 0xffffff7400507947 */ /* 0x000fea000383ffff */
.L_x_56:
[----:B-1----:R1:W2:Y:S02]  /*b600*/  SYNCS.PHASECHK.TRANS64.TRYWAIT P1, [R0+URZ+0xc0], R5 ;  /* 0x0000c005000075a7 */ /* 0x0022a400080211ff */
[----:B--2---:R-:W-:Y:S05]  /*b610*/  @!P1 NANOSLEEP.SYNCS 0x989680 ;  /* 0x009896800000995d */ /* 0x004fea0003900000 */
[----:B------:R-:W2:Y:S02]  /*b620*/  @!P1 SYNCS.PHASECHK.TRANS64 P1, [R0+URZ+0xc0], R5 ;  /* 0x0000c005000095a7 */ /* 0x000ea400080210ff */
[----:B--2---:R-:W-:Y:S05]  /*b630*/  @!P1 BRA `(.L_x_56) ;  /* 0xfffffffc00f09947 */ /* 0x004fea000383ffff */
[----:B------:R-:W-:Y:S05]  /*b640*/  BRA `(.L_x_150) ;  /* 0xffffff7800b07947 */ /* 0x000fea000383ffff */
.L_x_57:
[----:B------:R-:W-:-:S07]  /*b650*/  MOV R3, UR8 ;  /* 0x0000000800037c02 */ /* 0x000fce0008000f00 */
.L_x_151:
[----:B-1----:R1:W2:Y:S02]  /*b660*/  SYNCS.PHASECHK.TRANS64.TRYWAIT P0, [R3+URZ+0xf0], R0 ;  /* 0x0000f000030075a7 */ /* 0x0022a400080011ff */
[----:B--2---:R-:W-:Y:S05]  /*b670*/  @!P0 NANOSLEEP.SYNCS 0x989680 ;  /* 0x009896800000895d */ /* 0x004fea0003900000 */
[----:B------:R-:W2:Y:S02]  /*b680*/  @!P0 SYNCS.PHASECHK.TRANS64 P0, [R3+URZ+0xf0], R0 ;  /* 0x0000f000030085a7 */ /* 0x000ea400080010ff */
[----:B--2---:R-:W-:Y:S05]  /*b690*/  @!P0 BRA `(.L_x_151) ;  /* 0xfffffffc00f08947 */ /* 0x004fea000383ffff */
[----:B------:R-:W-:Y:S05]  /*b6a0*/  BRA `(.L_x_152) ;  /* 0xffffff7800e87947 */ /* 0x000fea000383ffff */
.L_x_60:
[----:B------:R-:W-:Y:S07]  /*b6b0*/  MOV R0, UR7 ;  /* 0x0000000700007c02 */ /* 0x000fee0008000f00 */
.L_x_153:
[----:B-1----:R1:W2:Y:S02]  /*b6c0*/  SYNCS.PHASECHK.TRANS64.TRYWAIT P0, [R0+URZ], R3 ;  /* 0x00000003000075a7 */ /* 0x0022a400080011ff */
[----:B--2---:R-:W-:Y:S05]  /*b6d0*/  @!P0 NANOSLEEP.SYNCS 0x989680 ;  /* 0x009896800000895d */ /* 0x004fea0003900000 */
[----:B------:R-:W2:Y:S02]  /*b6e0*/  @!P0 SYNCS.PHASECHK.TRANS64 P0, [R0+URZ], R3 ;  /* 0x00000003000085a7 */ /* 0x000ea400080010ff */
[----:B--2---:R-:W-:Y:S05]  /*b6f0*/  @!P0 BRA `(.L_x_153) ;  /* 0xfffffffc00f08947 */ /* 0x004fea000383ffff */
[----:B------:R-:W-:Y:S05]  /*b700*/  BRA `(.L_x_59) ;  /* 0xffffff7c00047947 */ /* 0x000fea000383ffff */
.L_x_63:
[----:B------:R-:W-:-:S07]  /*b710*/  MOV R0, UR5 ;  /* 0x0000000500007c02 */ /* 0x000fce0008000f00 */
.L_x_154:
[----:B--2---:R2:W3:Y:S02]  /*b720*/  SYNCS.PHASECHK.TRANS64.TRYWAIT P0, [R0+URZ], R3 ;  /* 0x00000003000075a7 */ /* 0x0044e400080011ff */
[----:B---3--:R-:W-:Y:S05]  /*b730*/  @!P0 NANOSLEEP.SYNCS 0x989680 ;  /* 0x009896800000895d */ /* 0x008fea0003900000 */
[----:B------:R-:W3:Y:S02]  /*b740*/  @!P0 SYNCS.PHASECHK.TRANS64 P0, [R0+URZ], R3 ;  /* 0x00000003000085a7 */ /* 0x000ee400080010ff */
[----:B---3--:R-:W-:Y:S05]  /*b750*/  @!P0 BRA `(.L_x_154) ;  /* 0xfffffffc00f08947 */ /* 0x008fea000383ffff */
[----:B------:R-:W-:Y:S05]  /*b760*/  BRA `(.L_x_155) ;  /* 0xffffff7c00b87947 */ /* 0x000fea000383ffff */
.L_x_64:
[----:B------:R-:W-:-:S07]  /*b770*/  MOV R0, UR7 ;  /* 0x0000000700007c02 */ /* 0x000fce0008000f00 */
.L_x_156:
[----:B--2---:R2:W3:Y:S02]  /*b780*/  SYNCS.PHASECHK.TRANS64.TRYWAIT P0, [R0+URZ], R3 ;  /* 0x00000003000075a7 */ /* 0x0044e400080011ff */
[----:B---3--:R-:W-:Y:S05]  /*b790*/  @!P0 NANOSLEEP.SYNCS 0x989680 ;  /* 0x009896800000895d */ /* 0x008fea0003900000 */
[----:B------:R-:W3:Y:S02]  /*b7a0*/  @!P0 SYNCS.PHASECHK.TRANS64 P0, [R0+URZ], R3 ;  /* 0x00000003000085a7 */ /* 0x000ee400080010ff */
[----:B---3--:R-:W-:Y:S05]  /*b7b0*/  @!P0 BRA `(.L_x_156) ;  /* 0xfffffffc00f08947 */ /* 0x008fea000383ffff */
[----:B------:R-:W-:Y:S05]  /*b7c0*/  BRA `(.L_x_157) ;  /* 0xffffff7c00c47947 */ /* 0x000fea000383ffff */
.L_x_69:
[----:B--2---:R2:W3:Y:S02]  /*b7d0*/  SYNCS.PHASECHK.TRANS64.TRYWAIT P0, [R0+URZ+0xc0], R3 ;  /* 0x0000c003000075a7 */ /* 0x0044e400080011ff */
[----:B---3--:R-:W-:Y:S05]  /*b7e0*/  @!P0 NANOSLEEP.SYNCS 0x989680 ;  /* 0x009896800000895d */ /* 0x008fea0003900000 */
[----:B------:R-:W3:Y:S02]  /*b7f0*/  @!P0 SYNCS.PHASECHK.TRANS64 P0, [R0+URZ+0xc0], R3 ;  /* 0x0000c003000085a7 */ /* 0x000ee400080010ff */
[----:B---3--:R-:W-:Y:S05]  /*b800*/  @!P0 BRA `(.L_x_69) ;  /* 0xfffffffc00f08947 */ /* 0x008fea000383ffff */
[----:B------:R-:W-:Y:S05]  /*b810*/  BRA `(.L_x_158) ;  /* 0xffffff8000d07947 */ /* 0x000fea000383ffff */
.L_x_72:
[----:B------:R-:W-:Y:S07]  /*b820*/  MOV R0, UR7 ;  /* 0x0000000700007c02 */ /* 0x000fee0008000f00 */
.L_x_159:
[----:B--2---:R2:W3:Y:S02]  /*b830*/  SYNCS.PHASECHK.TRANS64.TRYWAIT P0, [R0+URZ+0xb8], R3 ;  /* 0x0000b803000075a7 */ /* 0x0044e400080011ff */
[----:B---3--:R-:W-:Y:S05]  /*b840*/  @!P0 NANOSLEEP.SYNCS 0x989680 ;  /* 0x009896800000895d */ /* 0x008fea0003900000 */
[----:B------:R-:W3:Y:S02]  /*b850*/  @!P0 SYNCS.PHASECHK.TRANS64 P0, [R0+URZ+0xb8], R3 ;  /* 0x0000b803000085a7 */ /* 0x000ee400080010ff */
[----:B---3--:R-:W-:Y:S05]  /*b860*/  @!P0 BRA `(.L_x_159) ;  /* 0xfffffffc00f08947 */ /* 0x008fea000383ffff */
[----:B------:R-:W-:Y:S05]  /*b870*/  BRA `(.L_x_71) ;  /* 0xffffff8400b07947 */ /* 0x000fea000383ffff */
.L_x_75:
[----:B------:R-:W-:Y:S07]  /*b880*/  MOV R3, UR7 ;  /* 0x0000000700037c02 */ /* 0x000fee0008000f00 */
.L_x_160:
[----:B-1----:R1:W2:Y:S02]  /*b890*/  SYNCS.PHASECHK.TRANS64.TRYWAIT P0, [R3+URZ+0x90], R12 ;  /* 0x0000900c030075a7 */ /* 0x0022a400080011ff */
[----:B--2---:R-:W-:Y:S05]  /*b8a0*/  @!P0 NANOSLEEP.SYNCS 0x989680 ;  /* 0x009896800000895d */ /* 0x004fea0003900000 */
[----:B------:R-:W2:Y:S02]  /*b8b0*/  @!P0 SYNCS.PHASECHK.TRANS64 P0, [R3+URZ+0x90], R12 ;  /* 0x0000900c030085a7 */ /* 0x000ea400080010ff */
[----:B--2---:R-:W-:Y:S05]  /*b8c0*/  @!P0 BRA `(.L_x_160) ;  /* 0xfffffffc00f08947 */ /* 0x004fea000383ffff */
[----:B------:R-:W-:Y:S05]  /*b8d0*/  BRA `(.L_x_161) ;  /* 0xffffff8800287947 */ /* 0x000fea000383ffff */
.L_x_76:
[----:B-1----:R-:W-:Y:S07]  /*b8e0*/  MOV R3, UR7 ;  /* 0x0000000700037c02 */ /* 0x002fee0008000f00 */
.L_x_162:
[----:B-1----:R1:W2:Y:S02]  /*b8f0*/  SYNCS.PHASECHK.TRANS64.TRYWAIT P0, [R3+URZ+0x98], R12 ;  /* 0x0000980c030075a7 */ /* 0x0022a400080011ff */
[----:B--2---:R-:W-:Y:S05]  /*b900*/  @!P0 NANOSLEEP.SYNCS 0x989680 ;  /* 0x009896800000895d */ /* 0x004fea0003900000 */
[----:B------:R-:W2:Y:S02]  /*b910*/  @!P0 SYNCS.PHASECHK.TRANS64 P0, [R3+URZ+0x98], R12 ;  /* 0x0000980c030085a7 */ /* 0x000ea400080010ff */
[----:B--2---:R-:W-:Y:S05]  /*b920*/  @!P0 BRA `(.L_x_162) ;  /* 0xfffffffc00f08947 */ /* 0x004fea000383ffff */
[----:B------:R-:W-:Y:S05]  /*b930*/  BRA `(.L_x_163) ;  /* 0xffffff8800647947 */ /* 0x000fea000383ffff */
.L_x_77:
[----:B-1----:R-:W-:Y:S07]  /*b940*/  MOV R3, UR7 ;  /* 0x0000000700037c02 */ /* 0x002fee0008000f00 */
.L_x_164:
[----:B-1----:R1:W2:Y:S02]  /*b950*/  SYNCS.PHASECHK.TRANS64.TRYWAIT P0, [R3+URZ+0xa0], R12 ;  /* 0x0000a00c030075a7 */ /* 0x0022a400080011ff */
[----:B--2---:R-:W-:Y:S05]  /*b960*/  @!P0 NANOSLEEP.SYNCS 0x989680 ;  /* 0x009896800000895d */ /* 0x004fea0003900000 */
[----:B------:R-:W2:Y:S02]  /*b970*/  @!P0 SYNCS.PHASECHK.TRANS64 P0, [R3+URZ+0xa0], R12 ;  /* 0x0000a00c030085a7 */ /* 0x000ea400080010ff */
[----:B--2---:R-:W-:Y:S05]  /*b980*/  @!P0 BRA `(.L_x_164) ;  /* 0xfffffffc00f08947 */ /* 0x004fea000383ffff */
[----:B------:R-:W-:Y:S05]  /*b990*/  BRA `(.L_x_165) ;  /* 0xffffff8800ac7947 */ /* 0x000fea000383ffff */
.L_x_78:
[----:B------:R-:W-:Y:S07]  /*b9a0*/  MOV R3, UR7 ;  /* 0x0000000700037c02 */ /* 0x000fee0008000f00 */
.L_x_166:
[----:B-1----:R1:W2:Y:S02]  /*b9b0*/  SYNCS.PHASECHK.TRANS64.TRYWAIT P0, [R3+URZ+0xa8], R12 ;  /* 0x0000a80c030075a7 */ /* 0x0022a400080011ff */
[----:B--2---:R-:W-:Y:S05]  /*b9c0*/  @!P0 NANOSLEEP.SYNCS 0x989680 ;  /* 0x009896800000895d */ /* 0x004fea0003900000 */
[----:B------:R-:W2:Y:S02]  /*b9d0*/  @!P0 SYNCS.PHASECHK.TRANS64 P0, [R3+URZ+0xa8], R12 ;  /* 0x0000a80c030085a7 */ /* 0x000ea400080010ff */
[----:B--2---:R-:W-:Y:S05]  /*b9e0*/  @!P0 BRA `(.L_x_166) ;  /* 0xfffffffc00f08947 */ /* 0x004fea000383ffff */
[----:B------:R-:W-:Y:S05]  /*b9f0*/  BRA `(.L_x_167) ;  /* 0xffffff8c00347947 */ /* 0x000fea000383ffff */
.L_x_80:
[----:B------:R-:W-:-:S07]  /*ba00*/  MOV R0, UR7 ;  /* 0x0000000700007c02 */ /* 0x000fce0008000f00 */
.L_x_168:
[----:B-1----:R1:W3:Y:S02]  /*ba10*/  SYNCS.PHASECHK.TRANS64.TRYWAIT P0, [R0+URZ+0x90], R3 ;  /* 0x00009003000075a7 */ /* 0x0022e400080011ff */
[----:B---3--:R-:W-:Y:S05]  /*ba20*/  @!P0 NANOSLEEP.SYNCS 0x989680 ;  /* 0x009896800000895d */ /* 0x008fea0003900000 */
[----:B------:R-:W3:Y:S02]  /*ba30*/  @!P0 SYNCS.PHASECHK.TRANS64 P0, [R0+URZ+0x90], R3 ;  /* 0x00009003000085a7 */ /* 0x000ee400080010ff */
[----:B---3--:R-:W-:Y:S05]  /*ba40*/  @!P0 BRA `(.L_x_168) ;  /* 0xfffffffc00f08947 */ /* 0x008fea000383ffff */
[----:B------:R-:W-:Y:S05]  /*ba50*/  BRA `(.L_x_169) ;  /* 0xffffff8c00a47947 */ /* 0x000fea000383ffff */
.L_x_81:
[----:B-1----:R-:W-:-:S07]  /*ba60*/  MOV R0, UR7 ;  /* 0x0000000700007c02 */ /* 0x002fce0008000f00 */
.L_x_170:
[----:B-1----:R1:W3:Y:S02]  /*ba70*/  SYNCS.PHASECHK.TRANS64.TRYWAIT P0, [R0+URZ+0x98], R3 ;  /* 0x00009803000075a7 */ /* 0x0022e400080011ff */
[----:B---3--:R-:W-:Y:S05]  /*ba80*/  @!P0 NANOSLEEP.SYNCS 0x989680 ;  /* 0x009896800000895d */ /* 0x008fea0003900000 */
[----:B------:R-:W3:Y:S02]  /*ba90*/  @!P0 SYNCS.PHASECHK.TRANS64 P0, [R0+URZ+0x98], R3 ;  /* 0x00009803000085a7 */ /* 0x000ee400080010ff */
[----:B---3--:R-:W-:Y:S05]  /*baa0*/  @!P0 BRA `(.L_x_170) ;  /* 0xfffffffc00f08947 */ /* 0x008fea000383ffff */
[----:B------:R-:W-:Y:S05]  /*bab0*/  BRA `(.L_x_171) ;  /* 0xffffff8c00947947 */ /* 0x000fea000383ffff */
.L_x_82:
[----:B-1----:R-:W-:-:S07]  /*bac0*/  MOV R0, UR7 ;  /* 0x0000000700007c02 */ /* 0x002fce0008000f00 */
.L_x_172:
[----:B-1----:R1:W3:Y:S02]  /*bad0*/  SYNCS.PHASECHK.TRANS64.TRYWAIT P0, [R0+URZ+0xa0], R3 ;  /* 0x0000a003000075a7 */ /* 0x0022e400080011ff */
[----:B---3--:R-:W-:Y:S05]  /*bae0*/  @!P0 NANOSLEEP.SYNCS 0x989680 ;  /* 0x009896800000895d */ /* 0x008fea0003900000 */
[----:B------:R-:W3:Y:S02]  /*baf0*/  @!P0 SYNCS.PHASECHK.TRANS64 P0, [R0+URZ+0xa0], R3 ;  /* 0x0000a003000085a7 */ /* 0x000ee400080010ff */
[----:B---3--:R-:W-:Y:S05]  /*bb00*/  @!P0 BRA `(.L_x_172) ;  /* 0xfffffffc00f08947 */ /* 0x008fea000383ffff */
[----:B------:R-:W-:Y:S05]  /*bb10*/  BRA `(.L_x_173) ;  /* 0xffffff8c00847947 */ /* 0x000fea000383ffff */
.L_x_84:
[----:B--2---:R2:W4:Y:S02]  /*bb20*/  SYNCS.PHASECHK.TRANS64.TRYWAIT P0, [R0+URZ+0xc0], R3 ;  /* 0x0000c003000075a7 */ /* 0x00452400080011ff */
[----:B----4-:R-:W-:Y:S05]  /*bb30*/  @!P0 NANOSLEEP.SYNCS 0x989680 ;  /* 0x009896800000895d */ /* 0x010fea0003900000 */
[----:B------:R-:W4:Y:S02]  /*bb40*/  @!P0 SYNCS.PHASECHK.TRANS64 P0, [R0+URZ+0xc0], R3 ;  /* 0x0000c003000085a7 */ /* 0x000f2400080010ff */
[----:B----4-:R-:W-:Y:S05]  /*bb50*/  @!P0 BRA `(.L_x_84) ;  /* 0xfffffffc00f08947 */ /* 0x010fea000383ffff */
[----:B------:R-:W-:Y:S05]  /*bb60*/  BRA `(.L_x_174) ;  /* 0xffffff90004c7947 */ /* 0x000fea000383ffff */
.L_x_95:
[----:B-1----:R1:W3:Y:S02]  /*bb70*/  SYNCS.PHASECHK.TRANS64.TRYWAIT P1, [R3+URZ+0x70], R0 ;  /* 0x00007000030075a7 */ /* 0x0022e400080211ff */
[----:B---3--:R-:W-:Y:S05]  /*bb80*/  @!P1 NANOSLEEP.SYNCS 0x989680 ;  /* 0x009896800000995d */ /* 0x008fea0003900000 */
[----:B------:R-:W3:Y:S02]  /*bb90*/  @!P1 SYNCS.PHASECHK.TRANS64 P1, [R3+URZ+0x70], R0 ;  /* 0x00007000030095a7 */ /* 0x000ee400080210ff */
[----:B---3--:R-:W-:Y:S05]  /*bba0*/  @!P1 BRA `(.L_x_95) ;  /* 0xfffffffc00f09947 */ /* 0x008fea000383ffff */
[----:B------:R-:W-:Y:S05]  /*bbb0*/  BRA `(.L_x_94) ;  /* 0xffffff9c00707947 */ /* 0x000fea000383ffff */
.L_x_97:
[----:B-1----:R1:W4:Y:S02]  /*bbc0*/  SYNCS.PHASECHK.TRANS64.TRYWAIT P0, [R193+URZ+0xe0], R2 ;  /* 0x0000e002c10075a7 */ /* 0x00232400080011ff */
[----:B----4-:R-:W-:Y:S05]  /*bbd0*/  @!P0 NANOSLEEP.SYNCS 0x989680 ;  /* 0x009896800000895d */ /* 0x010fea0003900000 */
[----:B------:R-:W4:Y:S02]  /*bbe0*/  @!P0 SYNCS.PHASECHK.TRANS64 P0, [R193+URZ+0xe0], R2 ;  /* 0x0000e002c10085a7 */ /* 0x000f2400080010ff */
[----:B----4-:R-:W-:Y:S05]  /*bbf0*/  @!P0 BRA `(.L_x_97) ;  /* 0xfffffffc00f08947 */ /* 0x010fea000383ffff */
[----:B------:R-:W-:Y:S05]  /*bc00*/  BRA `(.L_x_96) ;  /* 0xffffff9c00cc7947 */ /* 0x000fea000383ffff */
.L_x_106:
[----:B--2---:R2:W3:Y:S02]  /*bc10*/  SYNCS.PHASECHK.TRANS64.TRYWAIT P0, [R204+URZ+0x70], R3 ;  /* 0x00007003cc0075a7 */ /* 0x0044e400080011ff */
[----:B---3--:R-:W-:Y:S05]  /*bc20*/  @!P0 NANOSLEEP.SYNCS 0x989680 ;  /* 0x009896800000895d */ /* 0x008fea0003900000 */
[----:B------:R-:W3:Y:S02]  /*bc30*/  @!P0 SYNCS.PHASECHK.TRANS64 P0, [R204+URZ+0x70], R3 ;  /* 0x00007003cc0085a7 */ /* 0x000ee400080010ff */
[----:B---3--:R-:W-:Y:S05]  /*bc40*/  @!P0 BRA `(.L_x_106) ;  /* 0xfffffffc00f08947 */ /* 0x008fea000383ffff */
[----:B------:R-:W-:Y:S05]  /*bc50*/  BRA `(.L_x_105) ;  /* 0xffffffb000d87947 */ /* 0x000fea000383ffff */
.L_x_115:
[----:B--2---:R2:W3:Y:S02]  /*bc60*/  SYNCS.PHASECHK.TRANS64.TRYWAIT P0, [R0+URZ+0x70], R5 ;  /* 0x00007005000075a7 */ /* 0x0044e400080011ff */
[----:B---3--:R-:W-:Y:S05]  /*bc70*/  @!P0 NANOSLEEP.SYNCS 0x989680 ;  /* 0x009896800000895d */ /* 0x008fea0003900000 */
[----:B------:R-:W3:Y:S02]  /*bc80*/  @!P0 SYNCS.PHASECHK.TRANS64 P0, [R0+URZ+0x70], R5 ;  /* 0x00007005000085a7 */ /* 0x000ee400080010ff */
[----:B---3--:R-:W-:Y:S05]  /*bc90*/  @!P0 BRA `(.L_x_115) ;  /* 0xfffffffc00f08947 */ /* 0x008fea000383ffff */
[----:B------:R-:W-:Y:S05]  /*bca0*/  BRA `(.L_x_114) ;  /* 0xffffffc800307947 */ /* 0x000fea000383ffff */
.L_x_124:
[----:B--2---:R2:W3:Y:S02]  /*bcb0*/  SYNCS.PHASECHK.TRANS64.TRYWAIT P0, [R0+URZ+0x70], R3 ;  /* 0x00007003000075a7 */ /* 0x0044e400080011ff */
[----:B---3--:R-:W-:Y:S05]  /*bcc0*/  @!P0 NANOSLEEP.SYNCS 0x989680 ;  /* 0x009896800000895d */ /* 0x008fea0003900000 */
[----:B------:R-:W3:Y:S02]  /*bcd0*/  @!P0 SYNCS.PHASECHK.TRANS64 P0, [R0+URZ+0x70], R3 ;  /* 0x00007003000085a7 */ /* 0x000ee400080010ff */
[----:B---3--:R-:W-:Y:S05]  /*bce0*/  @!P0 BRA `(.L_x_124) ;  /* 0xfffffffc00f08947 */ /* 0x008fea000383ffff */
[----:B------:R-:W-:Y:S05]  /*bcf0*/  BRA `(.L_x_123) ;  /* 0xffffffdc00947947 */ /* 0x000fea000383ffff */
        .weak           $__internal_0_$__cuda_sm10x_tcgen05_guardrail_trap_col_being_dealloced_not_returned_by_alloc
        .type           $__internal_0_$__cuda_sm10x_tcgen05_guardrail_trap_col_being_dealloced_not_returned_by_alloc,@function
        .size           $__internal_0_$__cuda_sm10x_tcgen05_guardrail_trap_col_being_dealloced_not_returned_by_alloc,($__internal_1_$__cuda_sm10x_tcgen05_guardrail_trap_phase_invalid_during_alloc - $__internal_0_$__cuda_sm10x_tcgen05_guardrail_trap_col_being_dealloced_not_returned_by_alloc)
$__internal_0_$__cuda_sm10x_tcgen05_guardrail_trap_col_being_dealloced_not_returned_by_alloc:
[----:B------:R-:W-:Y:S05]  /*bd00*/  BPT.TRAP 0x1 ;  /* 0x000000040000795c */ /* 0x000fea0000300000 */
[----:B------:R-:W-:-:S04]  /*bd10*/  HFMA2 R3, -RZ, RZ, 0, 0 ;  /* 0x00000000ff037431 */ /* 0x000fc800000001ff */
[----:B------:R-:W-:Y:S05]  /*bd20*/  RET.REL.NODEC R2 `(_ZN7cutlass13device_kernelINS_4gemm6kernel13GemmUniversalIN4cute5tupleIJiiiiEEENS1_10collective13CollectiveMmaINS1_35MainloopSm100TmaUmmaWarpSpecializedILi7ELi2ELi2ENS5_IJNS4_1CILi1EEESB_SB_EEEEENS5_IJNSA_ILi128EEENSA_ILi256EEENSA_ILi64EEEEEENS_12float_e4m3_tENS5_IJlSB_lEEESI_SJ_NS4_8TiledMMAINS4_8MMA_AtomIJNS4_10MMA_TraitsINS4_19SM100_MMA_F8F6F4_SSEJSI_SI_fSE_SF_NS4_17integral_constantINS4_4UMMA5MajorELSQ_0EEESR_NSO_INSP_7ScaleInELSS_0EEEST_EEEEEENS4_6LayoutISC_NS5_IJNSA_ILi0EEESX_SX_EEEEENS5_IJNS4_10UnderscoreES10_S10_EEEEENS4_13SM90_TMA_LOADENS4_14ComposedLayoutINS4_7SwizzleILi2ELi4ELi3EEENS4_18smem_ptr_flag_bitsILi8EEENSW_INS5_IJNSA_ILi8EEESG_EEENS5_IJSG_SB_EEEEEEEvNS4_8identityES13_S1D_vS1E_EENS_8epilogue10collective18CollectiveEpilogueINS1G_23Sm100TmaWarpSpecializedILi4ELi2ELi64ELb0ELb0EEEJSH_NS5_IJNSW_ISE_SB_EENSW_ISG_SB_EEEEESI_SJ_SI_SJ_NS1G_6fusion15FusionCallbacksIS1K_NS1O_17LinearCombinationISI_fSI_fLNS_15FloatRoundStyleE2EEESH_S1N_JEEENS4_5SM1004TMEM4LOAD26SM100_TMEM_LOAD_32dp32b64xES13_S1D_NS4_39AutoVectorizingCopyWithAssumedAlignmentILi128EEENS4_14SM90_TMA_STOREES1D_S1Z_S1Z_EEEvvEEEEvNT_6ParamsE) ;  /* 0xffffff4002b47950 */ /* 0x000fea0003c3ffff */
        .weak           $__internal_1_$__cuda_sm10x_tcgen05_guardrail_trap_phase_invalid_during_alloc
        .type           $__internal_1_$__cuda_sm10x_tcgen05_guardrail_trap_phase_invalid_during_alloc,@function
        .size           $__internal_1_$__cuda_sm10x_tcgen05_guardrail_trap_phase_invalid_during_alloc,($__internal_2_$__cuda_sm10x_tcgen05_guardrail_trap_unallocated_columns_being_dealloced - $__internal_1_$__cuda_sm10x_tcgen05_guardrail_trap_phase_invalid_during_alloc)
$__internal_1_$__cuda_sm10x_tcgen05_guardrail_trap_phase_invalid_during_alloc:
[----:B------:R-:W-:Y:S05]  /*bd30*/  BPT.TRAP 0x1 ;  /* 0x000000040000795c */ /* 0x000fea0000300000 */
[----:B------:R-:W-:-:S04]  /*bd40*/  MOV R3, 0x0 ;  /* 0x0000000000037802 */ /* 0x000fc80000000f00 */
[----:B------:R-:W-:Y:S05]  /*bd50*/  RET.REL.NODEC R2 `(_ZN7cutlass13device_kernelINS_4gemm6kernel13GemmUniversalIN4cute5tupleIJiiiiEEENS1_10collective13CollectiveMmaINS1_35MainloopSm100TmaUmmaWarpSpecializedILi7ELi2ELi2ENS5_IJNS4_1CILi1EEESB_SB_EEEEENS5_IJNSA_ILi128EEENSA_ILi256EEENSA_ILi64EEEEEENS_12float_e4m3_tENS5_IJlSB_lEEESI_SJ_NS4_8TiledMMAINS4_8MMA_AtomIJNS4_10MMA_TraitsINS4_19SM100_MMA_F8F6F4_SSEJSI_SI_fSE_SF_NS4_17integral_constantINS4_4UMMA5MajorELSQ_0EEESR_NSO_INSP_7ScaleInELSS_0EEEST_EEEEEENS4_6LayoutISC_NS5_IJNSA_ILi0EEESX_SX_EEEEENS5_IJNS4_10UnderscoreES10_S10_EEEEENS4_13SM90_TMA_LOADENS4_14ComposedLayoutINS4_7SwizzleILi2ELi4ELi3EEENS4_18smem_ptr_flag_bitsILi8EEENSW_INS5_IJNSA_ILi8EEESG_EEENS5_IJSG_SB_EEEEEEEvNS4_8identityES13_S1D_vS1E_EENS_8epilogue10collective18CollectiveEpilogueINS1G_23Sm100TmaWarpSpecializedILi4ELi2ELi64ELb0ELb0EEEJSH_NS5_IJNSW_ISE_SB_EENSW_ISG_SB_EEEEESI_SJ_SI_SJ_NS1G_6fusion15FusionCallbacksIS1K_NS1O_17LinearCombinationISI_fSI_fLNS_15FloatRoundStyleE2EEESH_S1N_JEEENS4_5SM1004TMEM4LOAD26SM100_TMEM_LOAD_32dp32b64xES13_S1D_NS4_39AutoVectorizingCopyWithAssumedAlignmentILi128EEENS4_14SM90_TMA_STOREES1D_S1Z_S1Z_EEEvvEEEEvNT_6ParamsE) ;  /* 0xffffff4002a87950 */ /* 0x000fea0003c3ffff */
        .weak           $__internal_2_$__cuda_sm10x_tcgen05_guardrail_trap_unallocated_columns_being_dealloced
        .type           $__internal_2_$__cuda_sm10x_tcgen05_guardrail_trap_unallocated_columns_being_dealloced,@function
        .size           $__internal_2_$__cuda_sm10x_tcgen05_guardrail_trap_unallocated_columns_being_dealloced,(.L_x_176 - $__internal_2_$__cuda_sm10x_tcgen05_guardrail_trap_unallocated_columns_being_dealloced)
$__internal_2_$__cuda_sm10x_tcgen05_guardrail_trap_unallocated_columns_being_dealloced:
[----:B------:R-:W-:Y:S05]  /*bd60*/  BPT.TRAP 0x1 ;  /* 0x000000040000795c */ /* 0x000fea0000300000 */
[----:B------:R-:W-:-:S04]  /*bd70*/  HFMA2 R3, -RZ, RZ, 0, 0 ;  /* 0x00000000ff037431 */ /* 0x000fc800000001ff */
[----:B------:R-:W-:Y:S05]  /*bd80*/  RET.REL.NODEC R2 `(_ZN7cutlass13device_kernelINS_4gemm6kernel13GemmUniversalIN4cute5tupleIJiiiiEEENS1_10collective13CollectiveMmaINS1_35MainloopSm100TmaUmmaWarpSpecializedILi7ELi2ELi2ENS5_IJNS4_1CILi1EEESB_SB_EEEEENS5_IJNSA_ILi128EEENSA_ILi256EEENSA_ILi64EEEEEENS_12float_e4m3_tENS5_IJlSB_lEEESI_SJ_NS4_8TiledMMAINS4_8MMA_AtomIJNS4_10MMA_TraitsINS4_19SM100_MMA_F8F6F4_SSEJSI_SI_fSE_SF_NS4_17integral_constantINS4_4UMMA5MajorELSQ_0EEESR_NSO_INSP_7ScaleInELSS_0EEEST_EEEEEENS4_6LayoutISC_NS5_IJNSA_ILi0EEESX_SX_EEEEENS5_IJNS4_10UnderscoreES10_S10_EEEEENS4_13SM90_TMA_LOADENS4_14ComposedLayoutINS4_7SwizzleILi2ELi4ELi3EEENS4_18smem_ptr_flag_bitsILi8EEENSW_INS5_IJNSA_ILi8EEESG_EEENS5_IJSG_SB_EEEEEEEvNS4_8identityES13_S1D_vS1E_EENS_8epilogue10collective18CollectiveEpilogueINS1G_23Sm100TmaWarpSpecializedILi4ELi2ELi64ELb0ELb0EEEJSH_NS5_IJNSW_ISE_SB_EENSW_ISG_SB_EEEEESI_SJ_SI_SJ_NS1G_6fusion15FusionCallbacksIS1K_NS1O_17LinearCombinationISI_fSI_fLNS_15FloatRoundStyleE2EEESH_S1N_JEEENS4_5SM1004TMEM4LOAD26SM100_TMEM_LOAD_32dp32b64xES13_S1D_NS4_39AutoVectorizingCopyWithAssumedAlignmentILi128EEENS4_14SM90_TMA_STOREES1D_S1Z_S1Z_EEEvvEEEEvNT_6ParamsE) ;  /* 0xffffff40029c7950 */ /* 0x000fea0003c3ffff */
.L_x_175:
[----:B------:R-:W-:-:S00]  /*bd90*/  BRA `(.L_x_175) ;  /* 0xfffffffc00fc7947 */ /* 0x000fc0000383ffff */
[----:B------:R-:W-:-:S00]  /*bda0*/  NOP ;  /* 0x0000000000007918 */ /* 0x000fc00000000000 */
        /* <DEDUP_REMOVED lines=13> */
.L_x_176:


//--------------------- .nv.global.init           --------------------------
	.section	.nv.global.init,"aw",@progbits
.nv.global.init:
	.type		$str$27,@object
	.size		$str$27,($str$28 - $str$27)
$str$27:
        /*0000*/ 	.byte	0x28, 0x61, 0x64, 0x64, 0x72, 0x65, 0x73, 0x73, 0x20, 0x26, 0x20, 0x6d, 0x61, 0x73, 0x6b, 0x29
        /*0010*/ 	.byte	0x20, 0x3d, 0x3d, 0x20, 0x30, 0x00
	.type		$str$28,@object
	.size		$str$28,($str$26 - $str$28)
$str$28:
        /*0016*/ 	.byte	0x2f, 0x74, 0x6d, 0x70, 0x2f, 0x63, 0x75, 0x74, 0x6c, 0x61, 0x73, 0x73, 0x5f, 0x73, 0x77, 0x65
        /*0026*/ 	.byte	0x65, 0x70, 0x5f, 0x73, 0x72, 0x63, 0x2f, 0x69, 0x6e, 0x63, 0x6c, 0x75, 0x64, 0x65, 0x2f, 0x63
        /*0036*/ 	.byte	0x75, 0x74, 0x65, 0x2f, 0x70, 0x6f, 0x69, 0x6e, 0x74, 0x65, 0x72, 0x5f, 0x66, 0x6c, 0x61, 0x67
        /*0046*/ 	.byte	0x67, 0x65, 0x64, 0x2e, 0x68, 0x70, 0x70, 0x00
	.type		$str$26,@object
	.size		$str$26,($str$25 - $str$26)
$str$26:
        /*004e*/ 	.byte	0x2f, 0x74, 0x6d, 0x70, 0x2f, 0x63, 0x75, 0x74, 0x6c, 0x61, 0x73, 0x73, 0x5f, 0x73, 0x77, 0x65
        /*005e*/ 	.byte	0x65, 0x70, 0x5f, 0x73, 0x72, 0x63, 0x2f, 0x69, 0x6e, 0x63, 0x6c, 0x75, 0x64, 0x65, 0x2f, 0x63
        /*006e*/ 	.byte	0x75, 0x74, 0x65, 0x2f, 0x61, 0x74, 0x6f, 0x6d, 0x2f, 0x63, 0x6f, 0x70, 0x79, 0x5f, 0x74, 0x72
        /*007e*/ 	.byte	0x61, 0x69, 0x74, 0x73, 0x5f, 0x73, 0x6d, 0x31, 0x30, 0x30, 0x2e, 0x68, 0x70, 0x70, 0x00
	.type		$str$25,@object
	.size		$str$25,(__unnamed_1 - $str$25)
$str$25:
        /*008d*/ 	.byte	0x28, 0x28, 0x75, 0x69, 0x6e, 0x74, 0x33, 0x32, 0x5f, 0x74, 0x28, 0x74, 0x68, 0x72, 0x65, 0x61
        /*009d*/ 	.byte	0x64, 0x49, 0x64, 0x78, 0x2e, 0x78, 0x29, 0x20, 0x2f, 0x20, 0x33, 0x32, 0x29, 0x20, 0x25, 0x20
        /*00ad*/ 	.byte	0x34, 0x29, 0x20, 0x3d, 0x3d, 0x20, 0x28, 0x28, 0x28, 0x74, 0x6d, 0x65, 0x6d, 0x5f, 0x61, 0x64
        /*00bd*/ 	.byte	0x64, 0x72, 0x20, 0x3e, 0x3e, 0x20, 0x31, 0x36, 0x29, 0x20, 0x2f, 0x20, 0x33, 0x32, 0x29, 0x20
        /*00cd*/ 	.byte	0x25, 0x20, 0x34, 0x29, 0x00
	.type		__unnamed_1,@object
	.size		__unnamed_1,(__unnamed_2 - __unnamed_1)
__unnamed_1:
        /*00d2*/ 	.byte	0x61, 0x75, 0x74, 0x6f, 0x20, 0x63, 0x75, 0x74, 0x65, 0x3a, 0x3a, 0x61, 0x73, 0x5f, 0x70, 0x6f
        /* <DEDUP_REMOVED lines=24> */
        /*0262*/ 	.byte	0x43, 0x3c, 0x38, 0x31, 0x39, 0x32, 0x3e, 0x3e, 0x3e, 0x3e, 0x5d, 0x00
	.type		__unnamed_2,@object
	.size		__unnamed_2,(__unnamed_3 - __unnamed_2)
__unnamed_2:
        /* <DEDUP_REMOVED lines=26> */
	.type		__unnamed_3,@object
	.size		__unnamed_3,(.L_3 - __unnamed_3)
__unnamed_3:
        /* <DEDUP_REMOVED lines=42> */
        /*06aa*/ 	.byte	0x3e, 0x3e, 0x3e, 0x3e, 0x5d, 0x00
.L_3:


//--------------------- .nv.shared._ZN7cutlass13device_kernelINS_4gemm6kernel13GemmUniversalIN4cute5tupleIJiiiiEEENS1_10collective13CollectiveMmaINS1_35MainloopSm100TmaUmmaWarpSpecializedILi7ELi2ELi2ENS5_IJNS4_1CILi1EEESB_SB_EEEEENS5_IJNSA_ILi128EEENSA_ILi256EEENSA_ILi64EEEEEENS_12float_e4m3_tENS5_IJlSB_lEEESI_SJ_NS4_8TiledMMAINS4_8MMA_AtomIJNS4_10MMA_TraitsINS4_19SM100_MMA_F8F6F4_SSEJSI_SI_fSE_SF_NS4_17integral_constantINS4_4UMMA5MajorELSQ_0EEESR_NSO_INSP_7ScaleInELSS_0EEEST_EEEEEENS4_6LayoutISC_NS5_IJNSA_ILi0EEESX_SX_EEEEENS5_IJNS4_10UnderscoreES10_S10_EEEEENS4_13SM90_TMA_LOADENS4_14ComposedLayoutINS4_7SwizzleILi2ELi4ELi3EEENS4_18smem_ptr_flag_bitsILi8EEENSW_INS5_IJNSA_ILi8EEESG_EEENS5_IJSG_SB_EEEEEEEvNS4_8identityES13_S1D_vS1E_EENS_8epilogue10collective18CollectiveEpilogueINS1G_23Sm100TmaWarpSpecializedILi4ELi2ELi64ELb0ELb0EEEJSH_NS5_IJNSW_ISE_SB_EENSW_ISG_SB_EEEEESI_SJ_SI_SJ_NS1G_6fusion15FusionCallbacksIS1K_NS1O_17LinearCombinationISI_fSI_fLNS_15FloatRoundStyleE2EEESH_S1N_JEEENS4_5SM1004TMEM4LOAD26SM100_TMEM_LOAD_32dp32b64xES13_S1D_NS4_39AutoVectorizingCopyWithAssumedAlignmentILi128EEENS4_14SM90_TMA_STOREES1D_S1Z_S1Z_EEEvvEEEEvNT_6ParamsE --------------------------
	.section	.nv.shared._ZN7cutlass13device_kernelINS_4gemm6kernel13GemmUniversalIN4cute5tupleIJiiiiEEENS1_10collective13CollectiveMmaINS1_35MainloopSm100TmaUmmaWarpSpecializedILi7ELi2ELi2ENS5_IJNS4_1CILi1EEESB_SB_EEEEENS5_IJNSA_ILi128EEENSA_ILi256EEENSA_ILi64EEEEEENS_12float_e4m3_tENS5_IJlSB_lEEESI_SJ_NS4_8TiledMMAINS4_8MMA_AtomIJNS4_10MMA_TraitsINS4_19SM100_MMA_F8F6F4_SSEJSI_SI_fSE_SF_NS4_17integral_constantINS4_4UMMA5MajorELSQ_0EEESR_NSO_INSP_7ScaleInELSS_0EEEST_EEEEEENS4_6LayoutISC_NS5_IJNSA_ILi0EEESX_SX_EEEEENS5_IJNS4_10UnderscoreES10_S10_EEEEENS4_13SM90_TMA_LOADENS4_14ComposedLayoutINS4_7SwizzleILi2ELi4ELi3EEENS4_18smem_ptr_flag_bitsILi8EEENSW_INS5_IJNSA_ILi8EEESG_EEENS5_IJSG_SB_EEEEEEEvNS4_8identityES13_S1D_vS1E_EENS_8epilogue10collective18CollectiveEpilogueINS1G_23Sm100TmaWarpSpecializedILi4ELi2ELi64ELb0ELb0EEEJSH_NS5_IJNSW_ISE_SB_EENSW_ISG_SB_EEEEESI_SJ_SI_SJ_NS1G_6fusion15FusionCallbacksIS1K_NS1O_17LinearCombinationISI_fSI_fLNS_15FloatRoundStyleE2EEESH_S1N_JEEENS4_5SM1004TMEM4LOAD26SM100_TMEM_LOAD_32dp32b64xES13_S1D_NS4_39AutoVectorizingCopyWithAssumedAlignmentILi128EEENS4_14SM90_TMA_STOREES1D_S1Z_S1Z_EEEvvEEEEvNT_6ParamsE,"aw",@nobits
	.sectionflags	@""
	.align	16
	.zero		1024


//--------------------- .nv.shared.reserved.0     --------------------------
	.section	.nv.shared.reserved.0,"aw",@nobits
	.weak		__nv_reservedSMEM_offset_0_alias
	.size		__nv_reservedSMEM_offset_0_alias, 0, 64
	.other		__nv_reservedSMEM_offset_0_alias,@"STO_CUDA_RESERVED_SHARED STV_DEFAULT"
__nv_reservedSMEM_offset_0_alias:
	.zero		0
.nv.shared.reserved.0:
	.zero		64
	.weak		__nv_reservedSMEM_tcgen05_partition
	.type		__nv_reservedSMEM_tcgen05_partition,@object
	.size		__nv_reservedSMEM_tcgen05_partition,(.L_0 - __nv_reservedSMEM_tcgen05_partition)
__nv_reservedSMEM_tcgen05_partition:
	.zero		32
.L_0:


//--------------------- .nv.global                --------------------------
	.section	.nv.global,"aw",@nobits
.nv.global:
	.type		_ZN40_INTERNAL_b1872bef_4_k_cu_b2159395_236674cute1_E,@object
	.size		_ZN40_INTERNAL_b1872bef_4_k_cu_b2159395_236674cute1_E,(_ZN40_INTERNAL_b1872bef_4_k_cu_b2159395_236674cuda3std3__45__cpo6cbeginE - _ZN40_INTERNAL_b1872bef_4_k_cu_b2159395_236674cute1_E)
_ZN40_INTERNAL_b1872bef_4_k_cu_b2159395_236674cute1_E:
	.zero		1
	.type		_ZN40_INTERNAL_b1872bef_4_k_cu_b2159395_236674cuda3std3__45__cpo6cbeginE,@object
	.size		_ZN40_INTERNAL_b1872bef_4_k_cu_b2159395_236674cuda3std3__45__cpo6cbeginE,(_ZN40_INTERNAL_b1872bef_4_k_cu_b2159395_236674cuda3std3__48in_placeE - _ZN40_INTERNAL_b1872bef_4_k_cu_b2159395_236674cuda3std3__45__cpo6cbeginE)
_ZN40_INTERNAL_b1872bef_4_k_cu_b2159395_236674cuda3std3__45__cpo6cbeginE:
	.zero		1
	.type		_ZN40_INTERNAL_b1872bef_4_k_cu_b2159395_236674cuda3std3__48in_placeE,@object
	.size		_ZN40_INTERNAL_b1872bef_4_k_cu_b2159395_236674cuda3std3__48in_placeE,(_ZN40_INTERNAL_b1872bef_4_k_cu_b2159395_236674cuda3std6ranges3__45__cpo9iter_moveE - _ZN40_INTERNAL_b1872bef_4_k_cu_b2159395_236674cuda3std3__48in_placeE)
_ZN40_INTERNAL_b1872bef_4_k_cu_b2159395_236674cuda3std3__48in_placeE:
	.zero		1
	.type		_ZN40_INTERNAL_b1872bef_4_k_cu_b2159395_236674cuda3std6ranges3__45__cpo9iter_moveE,@object
	.size		_ZN40_INTERNAL_b1872bef_4_k_cu_b2159395_236674cuda3std6ranges3__45__cpo9iter_moveE,(_ZN40_INTERNAL_b1872bef_4_k_cu_b2159395_236674cuda3std3__45__cpo5beginE - _ZN40_INTERNAL_b1872bef_4_k_cu_b2159395_236674cuda3std6ranges3__45__cpo9iter_moveE)
_ZN40_INTERNAL_b1872bef_4_k_cu_b2159395_236674cuda3std6ranges3__45__cpo9iter_moveE:
	.zero		1
	.type		_ZN40_INTERNAL_b1872bef_4_k_cu_b2159395_236674cuda3std3__45__cpo5beginE,@object
	.size		_ZN40_INTERNAL_b1872bef_4_k_cu_b2159395_236674cuda3std3__45__cpo5beginE,(_ZN40_INTERNAL_b1872bef_4_k_cu_b2159395_236674cuda3std3__442_GLOBAL__N__b1872bef_4_k_cu_b2159395_236676ignoreE - _ZN40_INTERNAL_b1872bef_4_k_cu_b2159395_236674cuda3std3__45__cpo5beginE)
_ZN40_INTERNAL_b1872bef_4_k_cu_b2159395_236674cuda3std3__45__cpo5beginE:
	.zero		1
	.type		_ZN40_INTERNAL_b1872bef_4_k_cu_b2159395_236674cuda3std3__442_GLOBAL__N__b1872bef_4_k_cu_b2159395_236676ignoreE,@object
	.size		_ZN40_INTERNAL_b1872bef_4_k_cu_b2159395_236674cuda3std3__442_GLOBAL__N__b1872bef_4_k_cu_b2159395_236676ignoreE,(_ZN40_INTERNAL_b1872bef_4_k_cu_b2159395_236674cute7productE - _ZN40_INTERNAL_b1872bef_4_k_cu_b2159395_236674cuda3std3__442_GLOBAL__N__b1872bef_4_k_cu_b2159395_236676ignoreE)
_ZN40_INTERNAL_b1872bef_4_k_cu_b2159395_236674cuda3std3__442_GLOBAL__N__b1872bef_4_k_cu_b2159395_236676ignoreE:
	.zero		1
	.type		_ZN40_INTERNAL_b1872bef_4_k_cu_b2159395_236674cute7productE,@object
	.size		_ZN40_INTERNAL_b1872bef_4_k_cu_b2159395_236674cute7productE,(_ZN40_INTERNAL_b1872bef_4_k_cu_b2159395_236674cuda3std3__45__cpo3endE - _ZN40_INTERNAL_b1872bef_4_k_cu_b2159395_236674cute7productE)
_ZN40_INTERNAL_b1872bef_4_k_cu_b2159395_236674cute7productE:
	.zero		1
	.type		_ZN40_INTERNAL_b1872bef_4_k_cu_b2159395_236674cuda3std3__45__cpo3endE,@object
	.size		_ZN40_INTERNAL_b1872bef_4_k_cu_b2159395_236674cuda3std3__45__cpo3endE,(_ZN40_INTERNAL_b1872bef_4_k_cu_b2159395_236674cuda3std3__419piecewise_constructE - _ZN40_INTERNAL_b1872bef_4_k_cu_b2159395_236674cuda3std3__45__cpo3endE)
_ZN40_INTERNAL_b1872bef_4_k_cu_b2159395_236674cuda3std3__45__cpo3endE:
	.zero		1
	.type		_ZN40_INTERNAL_b1872bef_4_k_cu_b2159395_236674cuda3std3__419piecewise_constructE,@object
	.size		_ZN40_INTERNAL_b1872bef_4_k_cu_b2159395_236674cuda3std3__419piecewise_constructE,(_ZN40_INTERNAL_b1872bef_4_k_cu_b2159395_236674cuda3std3__45__cpo4cendE - _ZN40_INTERNAL_b1872bef_4_k_cu_b2159395_236674cuda3std3__419piecewise_constructE)
_ZN40_INTERNAL_b1872bef_4_k_cu_b2159395_236674cuda3std3__419piecewise_constructE:
	.zero		1
	.type		_ZN40_INTERNAL_b1872bef_4_k_cu_b2159395_236674cuda3std3__45__cpo4cendE,@object
	.size		_ZN40_INTERNAL_b1872bef_4_k_cu_b2159395_236674cuda3std3__45__cpo4cendE,(_ZN40_INTERNAL_b1872bef_4_k_cu_b2159395_236674cuda3std6ranges3__45__cpo4swapE - _ZN40_INTERNAL_b1872bef_4_k_cu_b2159395_236674cuda3std3__45__cpo4cendE)
_ZN40_INTERNAL_b1872bef_4_k_cu_b2159395_236674cuda3std3__45__cpo4cendE:
	.zero		1
	.type		_ZN40_INTERNAL_b1872bef_4_k_cu_b2159395_236674cuda3std6ranges3__45__cpo4swapE,@object
	.size		_ZN40_INTERNAL_b1872bef_4_k_cu_b2159395_236674cuda3std6ranges3__45__cpo4swapE,(.L_11 - _ZN40_INTERNAL_b1872bef_4_k_cu_b2159395_236674cuda3std6ranges3__45__cpo4swapE)
_ZN40_INTERNAL_b1872bef_4_k_cu_b2159395_236674cuda3std6ranges3__45__cpo4swapE:
	.zero		1
.L_11:


//--------------------- .nv.constant0._ZN7cutlass13device_kernelINS_4gemm6kernel13GemmUniversalIN4cute5tupleIJiiiiEEENS1_10collective13CollectiveMmaINS1_35MainloopSm100TmaUmmaWarpSpecializedILi7ELi2ELi2ENS5_IJNS4_1CILi1EEESB_SB_EEEEENS5_IJNSA_ILi128EEENSA_ILi256EEENSA_ILi64EEEEEENS_12float_e4m3_tENS5_IJlSB_lEEESI_SJ_NS4_8TiledMMAINS4_8MMA_AtomIJNS4_10MMA_TraitsINS4_19SM100_MMA_F8F6F4_SSEJSI_SI_fSE_SF_NS4_17integral_constantINS4_4UMMA5MajorELSQ_0EEESR_NSO_INSP_7ScaleInELSS_0EEEST_EEEEEENS4_6LayoutISC_NS5_IJNSA_ILi0EEESX_SX_EEEEENS5_IJNS4_10UnderscoreES10_S10_EEEEENS4_13SM90_TMA_LOADENS4_14ComposedLayoutINS4_7SwizzleILi2ELi4ELi3EEENS4_18smem_ptr_flag_bitsILi8EEENSW_INS5_IJNSA_ILi8EEESG_EEENS5_IJSG_SB_EEEEEEEvNS4_8identityES13_S1D_vS1E_EENS_8epilogue10collective18CollectiveEpilogueINS1G_23Sm100TmaWarpSpecializedILi4ELi2ELi64ELb0ELb0EEEJSH_NS5_IJNSW_ISE_SB_EENSW_ISG_SB_EEEEESI_SJ_SI_SJ_NS1G_6fusion15FusionCallbacksIS1K_NS1O_17LinearCombinationISI_fSI_fLNS_15FloatRoundStyleE2EEESH_S1N_JEEENS4_5SM1004TMEM4LOAD26SM100_TMEM_LOAD_32dp32b64xES13_S1D_NS4_39AutoVectorizingCopyWithAssumedAlignmentILi128EEENS4_14SM90_TMA_STOREES1D_S1Z_S1Z_EEEvvEEEEvNT_6ParamsE --------------------------
	.section	.nv.constant0._ZN7cutlass13device_kernelINS_4gemm6kernel13GemmUniversalIN4cute5tupleIJiiiiEEENS1_10collective13CollectiveMmaINS1_35MainloopSm100TmaUmmaWarpSpecializedILi7ELi2ELi2ENS5_IJNS4_1CILi1EEESB_SB_EEEEENS5_IJNSA_ILi128EEENSA_ILi256EEENSA_ILi64EEEEEENS_12float_e4m3_tENS5_IJlSB_lEEESI_SJ_NS4_8TiledMMAINS4_8MMA_AtomIJNS4_10MMA_TraitsINS4_19SM100_MMA_F8F6F4_SSEJSI_SI_fSE_SF_NS4_17integral_constantINS4_4UMMA5MajorELSQ_0EEESR_NSO_INSP_7ScaleInELSS_0EEEST_EEEEEENS4_6LayoutISC_NS5_IJNSA_ILi0EEESX_SX_EEEEENS5_IJNS4_10UnderscoreES10_S10_EEEEENS4_13SM90_TMA_LOADENS4_14ComposedLayoutINS4_7SwizzleILi2ELi4ELi3EEENS4_18smem_ptr_flag_bitsILi8EEENSW_INS5_IJNSA_ILi8EEESG_EEENS5_IJSG_SB_EEEEEEEvNS4_8identityES13_S1D_vS1E_EENS_8epilogue10collective18CollectiveEpilogueINS1G_23Sm100TmaWarpSpecializedILi4ELi2ELi64ELb0ELb0EEEJSH_NS5_IJNSW_ISE_SB_EENSW_ISG_SB_EEEEESI_SJ_SI_SJ_NS1G_6fusion15FusionCallbacksIS1K_NS1O_17LinearCombinationISI_fSI_fLNS_15FloatRoundStyleE2EEESH_S1N_JEEENS4_5SM1004TMEM4LOAD26SM100_TMEM_LOAD_32dp32b64xES13_S1D_NS4_39AutoVectorizingCopyWithAssumedAlignmentILi128EEENS4_14SM90_TMA_STOREES1D_S1Z_S1Z_EEEvvEEEEvNT_6ParamsE,"a",@progbits
	.sectionflags	@""
	.align	4
.nv.constant0._ZN7cutlass13device_kernelINS_4gemm6kernel13GemmUniversalIN4cute5tupleIJiiiiEEENS1_10collective13CollectiveMmaINS1_35MainloopSm100TmaUmmaWarpSpecializedILi7ELi2ELi2ENS5_IJNS4_1CILi1EEESB_SB_EEEEENS5_IJNSA_ILi128EEENSA_ILi256EEENSA_ILi64EEEEEENS_12float_e4m3_tENS5_IJlSB_lEEESI_SJ_NS4_8TiledMMAINS4_8MMA_AtomIJNS4_10MMA_TraitsINS4_19SM100_MMA_F8F6F4_SSEJSI_SI_fSE_SF_NS4_17integral_constantINS4_4UMMA5MajorELSQ_0EEESR_NSO_INSP_7ScaleInELSS_0EEEST_EEEEEENS4_6LayoutISC_NS5_IJNSA_ILi0EEESX_SX_EEEEENS5_IJNS4_10UnderscoreES10_S10_EEEEENS4_13SM90_TMA_LOADENS4_14ComposedLayoutINS4_7SwizzleILi2ELi4ELi3EEENS4_18smem_ptr_flag_bitsILi8EEENSW_INS5_IJNSA_ILi8EEESG_EEENS5_IJSG_SB_EEEEEEEvNS4_8identityES13_S1D_vS1E_EENS_8epilogue10collective18CollectiveEpilogueINS1G_23Sm100TmaWarpSpecializedILi4ELi2ELi64ELb0ELb0EEEJSH_NS5_IJNSW_ISE_SB_EENSW_ISG_SB_EEEEESI_SJ_SI_SJ_NS1G_6fusion15FusionCallbacksIS1K_NS1O_17LinearCombinationISI_fSI_fLNS_15FloatRoundStyleE2EEESH_S1N_JEEENS4_5SM1004TMEM4LOAD26SM100_TMEM_LOAD_32dp32b64xES13_S1D_NS4_39AutoVectorizingCopyWithAssumedAlignmentILi128EEENS4_14SM90_TMA_STOREES1D_S1Z_S1Z_EEEvvEEEEvNT_6ParamsE:
	.zero		2944


//--------------------- SYMBOLS --------------------------

	.type		.nv.reservedSmem.offset0,@object
	.size		.nv.reservedSmem.offset0,0x4
	.type		.nv.reservedSmem.cap,@object
	.size		.nv.reservedSmem.cap,0x4
	.type		__assertfail,@function
